// auto-generated by cutlass_sweep.conv — config: {"arch": "sm_100", "cluster_m": 2, "cluster_n": 1, "conv_kind": "dgrad", "dtype": "fp16", "ndim": 2, "tile_k": 32, "tile_m": 128, "tile_n": 64}
#include "cutlass/cutlass.h"
#include "cute/tensor.hpp"
#include "cutlass/kernel_hardware_info.hpp"
#include "cutlass/conv/convolution.h"
#include "cutlass/conv/dispatch_policy.hpp"
#include "cutlass/conv/collective/collective_builder.hpp"
#include "cutlass/conv/kernel/conv_universal.hpp"
#include "cutlass/conv/device/conv_universal_adapter.hpp"
#include "cutlass/epilogue/collective/collective_builder.hpp"

using namespace cute;
using Elem = cutlass::half_t;
using Acc  = float;
using LayoutAB = cutlass::layout::TensorNHWC;
using LayoutC  = cutlass::layout::TensorNHWC;
constexpr auto ConvOp = cutlass::conv::Operator::kDgrad;
using TileShape    = Shape<_128, _64, Shape<_32>>;
using ClusterShape = Shape<_2, _1, _1>;

using CollectiveEpilogue = typename cutlass::epilogue::collective::CollectiveBuilder<
    cutlass::arch::Sm100, cutlass::arch::OpClassTensorOp,
    TileShape, ClusterShape,
    cutlass::epilogue::collective::EpilogueTileAuto,
    Acc, Acc,
    Elem, LayoutC, 128 / cutlass::sizeof_bits<Elem>::value,
    Elem, LayoutC, 128 / cutlass::sizeof_bits<Elem>::value,
    cutlass::epilogue::collective::EpilogueScheduleAuto
  >::CollectiveOp;

using CollectiveMainloop = typename cutlass::conv::collective::CollectiveBuilder<
    cutlass::arch::Sm100, cutlass::arch::OpClassTensorOp, ConvOp,
    Elem, LayoutAB, 128 / cutlass::sizeof_bits<Elem>::value,
    Elem, LayoutAB, 128 / cutlass::sizeof_bits<Elem>::value,
    Acc,
    TileShape, ClusterShape,
    cutlass::conv::collective::StageCountAutoCarveout<
        static_cast<int>(sizeof(typename CollectiveEpilogue::SharedStorage))>,
    cutlass::conv::collective::KernelScheduleAuto
  >::CollectiveOp;

using ProblemShape = cutlass::conv::ConvProblemShape<
    ConvOp, CollectiveMainloop::DispatchPolicy::NumSpatialDimensions>;
using ConvKernel = cutlass::conv::kernel::ConvUniversal<
    ProblemShape, CollectiveMainloop, CollectiveEpilogue>;
using Conv = cutlass::conv::device::ConvUniversalAdapter<ConvKernel>;

auto* _anchor = &cutlass::device_kernel<ConvKernel>;


// ===== COMPILED SASS (sm_100a) =====

	.target	sm_100a

	.elftype	@"ET_EXEC"


//--------------------- .note.nv.tkinfo           --------------------------
	.section	.note.nv.tkinfo,"",@"SHT_NOTE"
	.sectionflags	@"SHF_NOTE_NV_TKINFO"
	.tkinfo
        /*0018*/ 	.word	0x00000002
        /*0030*/ 	.string	""
        /*0030*/ 	.string	"ptxas"
        /*0030*/ 	.string	"Cuda compilation tools, release 13.0, V13.0.88"
        /*0030*/ 	.string	"Build cuda_13.0.r13.0/compiler.36424714_0"
        /*0030*/ 	.string	"-arch sm_100a -m 64 "



//--------------------- .note.nv.cuinfo           --------------------------
	.section	.note.nv.cuinfo,"",@"SHT_NOTE"
	.sectionflags	@"SHF_NOTE_NV_CUINFO"
        /*0018*/ 	.short	0x0002
        /*001a*/ 	.short	0x0064
        /*001c*/ 	.short	0x0082
	.zero		2


//--------------------- .nv.info                  --------------------------
	.section	.nv.info,"",@"SHT_CUDA_INFO"
	.align	4


	//----- nvinfo : EIATTR_REGCOUNT
	.align		4
        /*0000*/ 	.byte	0x04, 0x2f
        /*0002*/ 	.short	(.L_19 - .L_18)
	.align		4
.L_18:
        /*0004*/ 	.word	index@(_ZN7cutlass13device_kernelINS_4conv6kernel13ConvUniversalINS1_16ConvProblemShapeILNS1_8OperatorE1ELi2EEENS1_10collective14CollectiveConvINS1_47MainloopSm100TmaUmmaWarpSpecializedImplicitGemmILS5_1ELi35ELi2ELi1ELi2EN4cute5tupleIJNSA_1CILi2EEENSC_ILi1EEESE_EEEEENSB_IJNSC_ILi128EEENSC_ILi64EEENSB_IJNSC_ILi32EEEEEEEEENS_6half_tESM_NSA_8TiledMMAINSA_8MMA_AtomIJNSA_26SM100_MMA_F16BF16_2x1SM_SSISM_SM_fLi128ELi64ELNSA_4UMMA5MajorE0ELSR_1ELNSQ_7ScaleInE0ELSS_0EEEEEENSA_6LayoutINSB_IJSE_SE_SE_EEENSB_IJNSC_ILi0EEESX_SX_EEEEENSB_IJNSA_10UnderscoreES10_S10_EEEEENS7_6detail27Sm100ImplicitGemmTileTraitsINSA_25SM100_TMA_2SM_LOAD_IM2COLENSA_14ComposedLayoutINSA_7SwizzleILi2ELi4ELi3EEENSA_18smem_ptr_flag_bitsILi16EEENSV_INSB_IJNSC_ILi8EEESJ_EEENSB_IJSJ_SE_EEEEEEEvEENS14_INSA_18SM100_TMA_2SM_LOADENS16_IS18_S1A_NSV_INSB_IJSJ_S1B_EEENSB_IJSE_SJ_EEEEEEEvEEEENS_8epilogue10collective18CollectiveEpilogueINS1O_23Sm100TmaWarpSpecializedILi3ELi2ELi16ELb1ELb0EEEJNSB_IJSI_SI_SK_EEENSB_IJNSV_ISI_SE_EENSV_INSB_IJNSC_ILi16EEESD_EEES1J_EEEEESM_NSB_IJNSB_IJlllEEESE_SX_EEESM_S20_NS1O_6fusion15FusionCallbacksIS1S_NS21_17LinearCombinationISM_fSM_fLNS_15FloatRoundStyleE2EEES1T_S1Y_JEEENSA_5SM1004TMEM4LOAD26SM100_TMEM_LOAD_32dp32b16xENSA_20SM90_TMA_LOAD_IM2COLENS16_INS17_ILi1ELi4ELi3EEES1A_NSV_INSB_IJS1B_S1V_EEENSB_IJS1V_SE_EEEEEEENSA_39AutoVectorizingCopyWithAssumedAlignmentILi128EEENSA_21SM90_TMA_STORE_IM2COLES2G_S2I_S2I_EEEvvEEEEvNT_6ParamsE)
        /*0008*/ 	.word	0x00000047


	//----- nvinfo : EIATTR_FRAME_SIZE
	.align		4
.L_19:
        /*000c*/ 	.byte	0x04, 0x11
        /*000e*/ 	.short	(.L_21 - .L_20)
	.align		4
.L_20:
        /*0010*/ 	.word	index@($__internal_2_$__cuda_sm10x_tcgen05_guardrail_trap_unallocated_columns_being_dealloced)
        /*0014*/ 	.word	0x00000008


	//----- nvinfo : EIATTR_FRAME_SIZE
	.align		4
.L_21:
        /*0018*/ 	.byte	0x04, 0x11
        /*001a*/ 	.short	(.L_23 - .L_22)
	.align		4
.L_22:
        /*001c*/ 	.word	index@($__internal_1_$__cuda_sm10x_tcgen05_guardrail_trap_phase_invalid_during_alloc)
        /*0020*/ 	.word	0x00000008


	//----- nvinfo : EIATTR_FRAME_SIZE
	.align		4
.L_23:
        /*0024*/ 	.byte	0x04, 0x11
        /*0026*/ 	.short	(.L_25 - .L_24)
	.align		4
.L_24:
        /*0028*/ 	.word	index@($__internal_0_$__cuda_sm10x_tcgen05_guardrail_trap_col_being_dealloced_not_returned_by_alloc)
        /*002c*/ 	.word	0x00000008


	//----- nvinfo : EIATTR_FRAME_SIZE
	.align		4
.L_25:
        /*0030*/ 	.byte	0x04, 0x11
        /*0032*/ 	.short	(.L_27 - .L_26)
	.align		4
.L_26:
        /*0034*/ 	.word	index@(_ZN7cutlass13device_kernelINS_4conv6kernel13ConvUniversalINS1_16ConvProblemShapeILNS1_8OperatorE1ELi2EEENS1_10collective14CollectiveConvINS1_47MainloopSm100TmaUmmaWarpSpecializedImplicitGemmILS5_1ELi35ELi2ELi1ELi2EN4cute5tupleIJNSA_1CILi2EEENSC_ILi1EEESE_EEEEENSB_IJNSC_ILi128EEENSC_ILi64EEENSB_IJNSC_ILi32EEEEEEEEENS_6half_tESM_NSA_8TiledMMAINSA_8MMA_AtomIJNSA_26SM100_MMA_F16BF16_2x1SM_SSISM_SM_fLi128ELi64ELNSA_4UMMA5MajorE0ELSR_1ELNSQ_7ScaleInE0ELSS_0EEEEEENSA_6LayoutINSB_IJSE_SE_SE_EEENSB_IJNSC_ILi0EEESX_SX_EEEEENSB_IJNSA_10UnderscoreES10_S10_EEEEENS7_6detail27Sm100ImplicitGemmTileTraitsINSA_25SM100_TMA_2SM_LOAD_IM2COLENSA_14ComposedLayoutINSA_7SwizzleILi2ELi4ELi3EEENSA_18smem_ptr_flag_bitsILi16EEENSV_INSB_IJNSC_ILi8EEESJ_EEENSB_IJSJ_SE_EEEEEEEvEENS14_INSA_18SM100_TMA_2SM_LOADENS16_IS18_S1A_NSV_INSB_IJSJ_S1B_EEENSB_IJSE_SJ_EEEEEEEvEEEENS_8epilogue10collective18CollectiveEpilogueINS1O_23Sm100TmaWarpSpecializedILi3ELi2ELi16ELb1ELb0EEEJNSB_IJSI_SI_SK_EEENSB_IJNSV_ISI_SE_EENSV_INSB_IJNSC_ILi16EEESD_EEES1J_EEEEESM_NSB_IJNSB_IJlllEEESE_SX_EEESM_S20_NS1O_6fusion15FusionCallbacksIS1S_NS21_17LinearCombinationISM_fSM_fLNS_15FloatRoundStyleE2EEES1T_S1Y_JEEENSA_5SM1004TMEM4LOAD26SM100_TMEM_LOAD_32dp32b16xENSA_20SM90_TMA_LOAD_IM2COLENS16_INS17_ILi1ELi4ELi3EEES1A_NSV_INSB_IJS1B_S1V_EEENSB_IJS1V_SE_EEEEEEENSA_39AutoVectorizingCopyWithAssumedAlignmentILi128EEENSA_21SM90_TMA_STORE_IM2COLES2G_S2I_S2I_EEEvvEEEEvNT_6ParamsE)
        /*0038*/ 	.word	0x00000008


	//----- nvinfo : EIATTR_MIN_STACK_SIZE
	.align		4
.L_27:
        /*003c*/ 	.byte	0x04, 0x12
        /*003e*/ 	.short	(.L_29 - .L_28)
	.align		4
.L_28:
        /*0040*/ 	.word	index@(_ZN7cutlass13device_kernelINS_4conv6kernel13ConvUniversalINS1_16ConvProblemShapeILNS1_8OperatorE1ELi2EEENS1_10collective14CollectiveConvINS1_47MainloopSm100TmaUmmaWarpSpecializedImplicitGemmILS5_1ELi35ELi2ELi1ELi2EN4cute5tupleIJNSA_1CILi2EEENSC_ILi1EEESE_EEEEENSB_IJNSC_ILi128EEENSC_ILi64EEENSB_IJNSC_ILi32EEEEEEEEENS_6half_tESM_NSA_8TiledMMAINSA_8MMA_AtomIJNSA_26SM100_MMA_F16BF16_2x1SM_SSISM_SM_fLi128ELi64ELNSA_4UMMA5MajorE0ELSR_1ELNSQ_7ScaleInE0ELSS_0EEEEEENSA_6LayoutINSB_IJSE_SE_SE_EEENSB_IJNSC_ILi0EEESX_SX_EEEEENSB_IJNSA_10UnderscoreES10_S10_EEEEENS7_6detail27Sm100ImplicitGemmTileTraitsINSA_25SM100_TMA_2SM_LOAD_IM2COLENSA_14ComposedLayoutINSA_7SwizzleILi2ELi4ELi3EEENSA_18smem_ptr_flag_bitsILi16EEENSV_INSB_IJNSC_ILi8EEESJ_EEENSB_IJSJ_SE_EEEEEEEvEENS14_INSA_18SM100_TMA_2SM_LOADENS16_IS18_S1A_NSV_INSB_IJSJ_S1B_EEENSB_IJSE_SJ_EEEEEEEvEEEENS_8epilogue10collective18CollectiveEpilogueINS1O_23Sm100TmaWarpSpecializedILi3ELi2ELi16ELb1ELb0EEEJNSB_IJSI_SI_SK_EEENSB_IJNSV_ISI_SE_EENSV_INSB_IJNSC_ILi16EEESD_EEES1J_EEEEESM_NSB_IJNSB_IJlllEEESE_SX_EEESM_S20_NS1O_6fusion15FusionCallbacksIS1S_NS21_17LinearCombinationISM_fSM_fLNS_15FloatRoundStyleE2EEES1T_S1Y_JEEENSA_5SM1004TMEM4LOAD26SM100_TMEM_LOAD_32dp32b16xENSA_20SM90_TMA_LOAD_IM2COLENS16_INS17_ILi1ELi4ELi3EEES1A_NSV_INSB_IJS1B_S1V_EEENSB_IJS1V_SE_EEEEEEENSA_39AutoVectorizingCopyWithAssumedAlignmentILi128EEENSA_21SM90_TMA_STORE_IM2COLES2G_S2I_S2I_EEEvvEEEEvNT_6ParamsE)
        /*0044*/ 	.word	0x00000008
.L_29:


//--------------------- .nv.compat                --------------------------
	.section	.nv.compat,"",@"SHT_CUDA_COMPAT_INFO"
	.align	4
        /*0000*/ 	.byte	0x02, 0x09, 0x01, 0x00, 0x02, 0x02, 0x02, 0x00, 0x02, 0x05, 0x05, 0x00, 0x03, 0x07, 0x01, 0x01
        /*0010*/ 	.byte	0x02, 0x03, 0x01, 0x00, 0x02, 0x06, 0x01, 0x00, 0x04, 0x0b, 0x08, 0x00, 0x09, 0x00, 0x00, 0x00
        /*0020*/ 	.byte	0x00, 0x00, 0x00, 0x00


//--------------------- .nv.info._ZN7cutlass13device_kernelINS_4conv6kernel13ConvUniversalINS1_16ConvProblemShapeILNS1_8OperatorE1ELi2EEENS1_10collective14CollectiveConvINS1_47MainloopSm100TmaUmmaWarpSpecializedImplicitGemmILS5_1ELi35ELi2ELi1ELi2EN4cute5tupleIJNSA_1CILi2EEENSC_ILi1EEESE_EEEEENSB_IJNSC_ILi128EEENSC_ILi64EEENSB_IJNSC_ILi32EEEEEEEEENS_6half_tESM_NSA_8TiledMMAINSA_8MMA_AtomIJNSA_26SM100_MMA_F16BF16_2x1SM_SSISM_SM_fLi128ELi64ELNSA_4UMMA5MajorE0ELSR_1ELNSQ_7ScaleInE0ELSS_0EEEEEENSA_6LayoutINSB_IJSE_SE_SE_EEENSB_IJNSC_ILi0EEESX_SX_EEEEENSB_IJNSA_10UnderscoreES10_S10_EEEEENS7_6detail27Sm100ImplicitGemmTileTraitsINSA_25SM100_TMA_2SM_LOAD_IM2COLENSA_14ComposedLayoutINSA_7SwizzleILi2ELi4ELi3EEENSA_18smem_ptr_flag_bitsILi16EEENSV_INSB_IJNSC_ILi8EEESJ_EEENSB_IJSJ_SE_EEEEEEEvEENS14_INSA_18SM100_TMA_2SM_LOADENS16_IS18_S1A_NSV_INSB_IJSJ_S1B_EEENSB_IJSE_SJ_EEEEEEEvEEEENS_8epilogue10collective18CollectiveEpilogueINS1O_23Sm100TmaWarpSpecializedILi3ELi2ELi16ELb1ELb0EEEJNSB_IJSI_SI_SK_EEENSB_IJNSV_ISI_SE_EENSV_INSB_IJNSC_ILi16EEESD_EEES1J_EEEEESM_NSB_IJNSB_IJlllEEESE_SX_EEESM_S20_NS1O_6fusion15FusionCallbacksIS1S_NS21_17LinearCombinationISM_fSM_fLNS_15FloatRoundStyleE2EEES1T_S1Y_JEEENSA_5SM1004TMEM4LOAD26SM100_TMEM_LOAD_32dp32b16xENSA_20SM90_TMA_LOAD_IM2COLENS16_INS17_ILi1ELi4ELi3EEES1A_NSV_INSB_IJS1B_S1V_EEENSB_IJS1V_SE_EEEEEEENSA_39AutoVectorizingCopyWithAssumedAlignmentILi128EEENSA_21SM90_TMA_STORE_IM2COLES2G_S2I_S2I_EEEvvEEEEvNT_6ParamsE --------------------------
	.section	.nv.info._ZN7cutlass13device_kernelINS_4conv6kernel13ConvUniversalINS1_16ConvProblemShapeILNS1_8OperatorE1ELi2EEENS1_10collective14CollectiveConvINS1_47MainloopSm100TmaUmmaWarpSpecializedImplicitGemmILS5_1ELi35ELi2ELi1ELi2EN4cute5tupleIJNSA_1CILi2EEENSC_ILi1EEESE_EEEEENSB_IJNSC_ILi128EEENSC_ILi64EEENSB_IJNSC_ILi32EEEEEEEEENS_6half_tESM_NSA_8TiledMMAINSA_8MMA_AtomIJNSA_26SM100_MMA_F16BF16_2x1SM_SSISM_SM_fLi128ELi64ELNSA_4UMMA5MajorE0ELSR_1ELNSQ_7ScaleInE0ELSS_0EEEEEENSA_6LayoutINSB_IJSE_SE_SE_EEENSB_IJNSC_ILi0EEESX_SX_EEEEENSB_IJNSA_10UnderscoreES10_S10_EEEEENS7_6detail27Sm100ImplicitGemmTileTraitsINSA_25SM100_TMA_2SM_LOAD_IM2COLENSA_14ComposedLayoutINSA_7SwizzleILi2ELi4ELi3EEENSA_18smem_ptr_flag_bitsILi16EEENSV_INSB_IJNSC_ILi8EEESJ_EEENSB_IJSJ_SE_EEEEEEEvEENS14_INSA_18SM100_TMA_2SM_LOADENS16_IS18_S1A_NSV_INSB_IJSJ_S1B_EEENSB_IJSE_SJ_EEEEEEEvEEEENS_8epilogue10collective18CollectiveEpilogueINS1O_23Sm100TmaWarpSpecializedILi3ELi2ELi16ELb1ELb0EEEJNSB_IJSI_SI_SK_EEENSB_IJNSV_ISI_SE_EENSV_INSB_IJNSC_ILi16EEESD_EEES1J_EEEEESM_NSB_IJNSB_IJlllEEESE_SX_EEESM_S20_NS1O_6fusion15FusionCallbacksIS1S_NS21_17LinearCombinationISM_fSM_fLNS_15FloatRoundStyleE2EEES1T_S1Y_JEEENSA_5SM1004TMEM4LOAD26SM100_TMEM_LOAD_32dp32b16xENSA_20SM90_TMA_LOAD_IM2COLENS16_INS17_ILi1ELi4ELi3EEES1A_NSV_INSB_IJS1B_S1V_EEENSB_IJS1V_SE_EEEEEEENSA_39AutoVectorizingCopyWithAssumedAlignmentILi128EEENSA_21SM90_TMA_STORE_IM2COLES2G_S2I_S2I_EEEvvEEEEvNT_6ParamsE,"",@"SHT_CUDA_INFO"
	.sectionflags	@""
	.align	4


	//----- nvinfo : EIATTR_CUDA_API_VERSION
	.align		4
        /*0000*/ 	.byte	0x04, 0x37
        /*0002*/ 	.short	(.L_31 - .L_30)
.L_30:
        /*0004*/ 	.word	0x00000082


	//----- nvinfo : EIATTR_KPARAM_INFO
	.align		4
.L_31:
        /*0008*/ 	.byte	0x04, 0x17
        /*000a*/ 	.short	(.L_33 - .L_32)
.L_32:
        /*000c*/ 	.word	0x00000000
        /*0010*/ 	.short	0x0000
        /*0012*/ 	.short	0x0000
        /*0014*/ 	.byte	0x00, 0xf0, 0x01, 0x20


	//----- nvinfo : EIATTR_AT_ENTRY_FRAGMENTS
	.align		4
.L_33:
        /*0018*/ 	.byte	0x04, 0x4f
        /*001a*/ 	.short	(.L_35 - .L_34)


	//   ....[0]....
.L_34:
        /*001c*/ 	.word	0x00000007


	//----- nvinfo : EIATTR_RESERVED_SMEM_USED
	.align		4
.L_35:
        /*0020*/ 	.byte	0x01, 0x41
	.zero		2


	//----- nvinfo : EIATTR_SPARSE_MMA_MASK
	.align		4
        /*0024*/ 	.byte	0x03, 0x50
        /*0026*/ 	.short	0x0000


	//----- nvinfo : EIATTR_TCGEN05_2CTA_USED
	.align		4
        /*0028*/ 	.byte	0x01, 0x52
	.zero		2


	//----- nvinfo : EIATTR_MAXREG_COUNT
	.align		4
        /*002c*/ 	.byte	0x03, 0x1b
        /*002e*/ 	.short	0x00ff


	//----- nvinfo : EIATTR_NUM_BARRIERS
	.align		4
        /*0030*/ 	.byte	0x02, 0x4c
        /*0032*/ 	.byte	0x07
	.zero		1


	//----- nvinfo : EIATTR_EXTERNS
	.align		4
        /*0034*/ 	.byte	0x04, 0x0f
        /*0036*/ 	.short	(.L_37 - .L_36)


	//   ....[0]....
	.align		4
.L_36:
        /*0038*/ 	.word	index@(__assertfail)


	//----- nvinfo : EIATTR_MERCURY_ISA_VERSION
	.align		4
.L_37:
        /*003c*/ 	.byte	0x03, 0x5f
        /*003e*/ 	.short	0x0101


	//----- nvinfo : EIATTR_INT_WARP_WIDE_INSTR_OFFSETS
	.align		4
        /*0040*/ 	.byte	0x04, 0x31
        /*0042*/ 	.short	(.L_39 - .L_38)


	//   ....[0]....
.L_38:
        /*0044*/ 	.word	0x00001040


	//   ....[1]....
        /*0048*/ 	.word	0x000010f0


	//   ....[2]....
        /*004c*/ 	.word	0x000057f0


	//   ....[3]....
        /*0050*/ 	.word	0x00005810


	//   ....[4]....
        /*0054*/ 	.word	0x00005840


	//   ....[5]....
        /*0058*/ 	.word	0x000064a0


	//   ....[6]....
        /*005c*/ 	.word	0x00006600


	//   ....[7]....
        /*0060*/ 	.word	0x000066a0


	//   ....[8]....
        /*0064*/ 	.word	0x000067d0


	//   ....[9]....
        /*0068*/ 	.word	0x00006910


	//   ....[10]....
        /*006c*/ 	.word	0x00006990


	//----- nvinfo : EIATTR_COOP_GROUP_MASK_REGIDS
	.align		4
.L_39:
        /*0070*/ 	.byte	0x04, 0x29
        /*0072*/ 	.short	(.L_41 - .L_40)


	//   ....[0]....
.L_40:
        /*0074*/ 	.word	0xffffffff


	//   ....[1]....
        /*0078*/ 	.word	0xffffffff


	//   ....[2]....
        /*007c*/ 	.word	0xffffffff


	//   ....[3]....
        /*0080*/ 	.word	0xffffffff


	//   ....[4]....
        /*0084*/ 	.word	0xffffffff


	//   ....[5]....
        /*0088*/ 	.word	0xffffffff


	//   ....[6]....
        /*008c*/ 	.word	0xffffffff


	//   ....[7]....
        /*0090*/ 	.word	0xffffffff


	//   ....[8]....
        /*0094*/ 	.word	0xffffffff


	//   ....[9]....
        /*0098*/ 	.word	0xffffffff


	//   ....[10]....
        /*009c*/ 	.word	0xffffffff


	//   ....[11]....
        /*00a0*/ 	.word	0xffffffff


	//   ....[12]....
        /*00a4*/ 	.word	0xffffffff


	//----- nvinfo : EIATTR_COOP_GROUP_INSTR_OFFSETS
	.align		4
.L_41:
        /*00a8*/ 	.byte	0x04, 0x28
        /*00aa*/ 	.short	(.L_43 - .L_42)


	//   ....[0]....
.L_42:
        /*00ac*/ 	.word	0x000000d0


	//   ....[1]....
        /*00b0*/ 	.word	0x00000540


	//   ....[2]....
        /*00b4*/ 	.word	0x00000af0


	//   ....[3]....
        /*00b8*/ 	.word	0x00000c70


	//   ....[4]....
        /*00bc*/ 	.word	0x00000d70


	//   ....[5]....
        /*00c0*/ 	.word	0x00000ec0


	//   ....[6]....
        /*00c4*/ 	.word	0x00001160


	//   ....[7]....
        /*00c8*/ 	.word	0x00002820


	//   ....[8]....
        /*00cc*/ 	.word	0x000047d0


	//   ....[9]....
        /*00d0*/ 	.word	0x00004ca0


	//   ....[10]....
        /*00d4*/ 	.word	0x00004cd0


	//   ....[11]....
        /*00d8*/ 	.word	0x00005700


	//   ....[12]....
        /*00dc*/ 	.word	0x00005910


	//----- nvinfo : EIATTR_VRC_CTA_INIT_COUNT
	.align		4
.L_43:
        /*00e0*/ 	.byte	0x02, 0x4a
        /*00e2*/ 	.byte	0x80
	.zero		1


	//----- nvinfo : EIATTR_SYSCALL_OFFSETS
	.align		4
        /*00e4*/ 	.byte	0x04, 0x46
        /*00e6*/ 	.short	(.L_45 - .L_44)


	//   ....[0]....
.L_44:
        /*00e8*/ 	.word	0x00007610


	//   ....[1]....
        /*00ec*/ 	.word	0x00007700


	//   ....[2]....
        /*00f0*/ 	.word	0x00008050


	//   ....[3]....
        /*00f4*/ 	.word	0x00008a10


	//----- nvinfo : EIATTR_MBARRIER_INSTR_OFFSETS
	.align		4
.L_45:
        /*00f8*/ 	.byte	0x04, 0x39
        /*00fa*/ 	.short	(.L_47 - .L_46)


	//   ....[0]....
.L_46:
        /*00fc*/ 	.word	0x00000670
        /*0100*/ 	.word	0x000000ff
        /*0104*/ 	.word	0x00000000
        /*0108*/ 	.short	0x0100
        /*010a*/ 	.byte	0x04
	.zero		1


	//   ....[1]....
        /*010c*/ 	.word	0x00000680
        /*0110*/ 	.word	0x000000ff
        /*0114*/ 	.word	0x00000118
        /*0118*/ 	.short	0x0100
        /*011a*/ 	.byte	0x04
	.zero		1


	//   ....[2]....
        /*011c*/ 	.word	0x00000690
        /*0120*/ 	.word	0x000000ff
        /*0124*/ 	.word	0x00000008
        /*0128*/ 	.short	0x0100
        /*012a*/ 	.byte	0x04
	.zero		1


	//   ....[3]....
        /*012c*/ 	.word	0x000006a0
        /*0130*/ 	.word	0x000000ff
        /*0134*/ 	.word	0x00000120
        /*0138*/ 	.short	0x0100
        /*013a*/ 	.byte	0x04
	.zero		1


	//   ....[4]....
        /*013c*/ 	.word	0x000006b0
        /*0140*/ 	.word	0x000000ff
        /*0144*/ 	.word	0x00000010
        /*0148*/ 	.short	0x0100
        /*014a*/ 	.byte	0x04
	.zero		1


	//   ....[5]....
        /*014c*/ 	.word	0x000006c0
        /*0150*/ 	.word	0x000000ff
        /*0154*/ 	.word	0x00000128
        /*0158*/ 	.short	0x0100
        /*015a*/ 	.byte	0x04
	.zero		1


	//   ....[6]....
        /*015c*/ 	.word	0x000006d0
        /*0160*/ 	.word	0x000000ff
        /*0164*/ 	.word	0x00000018
        /*0168*/ 	.short	0x0100
        /*016a*/ 	.byte	0x04
	.zero		1


	//   ....[7]....
        /*016c*/ 	.word	0x000006e0
        /*0170*/ 	.word	0x000000ff
        /*0174*/ 	.word	0x00000130
        /*0178*/ 	.short	0x0100
        /*017a*/ 	.byte	0x04
	.zero		1


	//   ....[8]....
        /*017c*/ 	.word	0x000006f0
        /*0180*/ 	.word	0x000000ff
        /*0184*/ 	.word	0x00000020
        /*0188*/ 	.short	0x0100
        /*018a*/ 	.byte	0x04
	.zero		1


	//   ....[9]....
        /*018c*/ 	.word	0x00000700
        /*0190*/ 	.word	0x000000ff
        /*0194*/ 	.word	0x00000138
        /*0198*/ 	.short	0x0100
        /*019a*/ 	.byte	0x04
	.zero		1


	//   ....[10]....
        /*019c*/ 	.word	0x00000710
        /*01a0*/ 	.word	0x000000ff
        /*01a4*/ 	.word	0x00000028
        /*01a8*/ 	.short	0x0100
        /*01aa*/ 	.byte	0x04
	.zero		1


	//   ....[11]....
        /*01ac*/ 	.word	0x00000720
        /*01b0*/ 	.word	0x000000ff
        /*01b4*/ 	.word	0x00000140
        /*01b8*/ 	.short	0x0100
        /*01ba*/ 	.byte	0x04
	.zero		1


	//   ....[12]....
        /*01bc*/ 	.word	0x00000730
        /*01c0*/ 	.word	0x000000ff
        /*01c4*/ 	.word	0x00000030
        /*01c8*/ 	.short	0x0100
        /*01ca*/ 	.byte	0x04
	.zero		1


	//   ....[13]....
        /*01cc*/ 	.word	0x00000740
        /*01d0*/ 	.word	0x000000ff
        /*01d4*/ 	.word	0x00000148
        /*01d8*/ 	.short	0x0100
        /*01da*/ 	.byte	0x04
	.zero		1


	//   ....[14]....
        /*01dc*/ 	.word	0x00000750
        /*01e0*/ 	.word	0x000000ff
        /*01e4*/ 	.word	0x00000038
        /*01e8*/ 	.short	0x0100
        /*01ea*/ 	.byte	0x04
	.zero		1


	//   ....[15]....
        /*01ec*/ 	.word	0x00000760
        /*01f0*/ 	.word	0x000000ff
        /*01f4*/ 	.word	0x00000150
        /*01f8*/ 	.short	0x0100
        /*01fa*/ 	.byte	0x04
	.zero		1


	//   ....[16]....
        /*01fc*/ 	.word	0x00000770
        /*0200*/ 	.word	0x000000ff
        /*0204*/ 	.word	0x00000040
        /*0208*/ 	.short	0x0100
        /*020a*/ 	.byte	0x04
	.zero		1


	//   ....[17]....
        /*020c*/ 	.word	0x00000780
        /*0210*/ 	.word	0x000000ff
        /*0214*/ 	.word	0x00000158
        /*0218*/ 	.short	0x0100
        /*021a*/ 	.byte	0x04
	.zero		1


	//   ....[18]....
        /*021c*/ 	.word	0x00000790
        /*0220*/ 	.word	0x000000ff
        /*0224*/ 	.word	0x00000048
        /*0228*/ 	.short	0x0100
        /*022a*/ 	.byte	0x04
	.zero		1


	//   ....[19]....
        /*022c*/ 	.word	0x000007a0
        /*0230*/ 	.word	0x000000ff
        /*0234*/ 	.word	0x00000160
        /*0238*/ 	.short	0x0100
        /*023a*/ 	.byte	0x04
	.zero		1


	//   ....[20]....
        /*023c*/ 	.word	0x000007b0
        /*0240*/ 	.word	0x000000ff
        /*0244*/ 	.word	0x00000050
        /*0248*/ 	.short	0x0100
        /*024a*/ 	.byte	0x04
	.zero		1


	//   ....[21]....
        /*024c*/ 	.word	0x000007c0
        /*0250*/ 	.word	0x000000ff
        /*0254*/ 	.word	0x00000168
        /*0258*/ 	.short	0x0100
        /*025a*/ 	.byte	0x04
	.zero		1


	//   ....[22]....
        /*025c*/ 	.word	0x000007d0
        /*0260*/ 	.word	0x000000ff
        /*0264*/ 	.word	0x00000058
        /*0268*/ 	.short	0x0100
        /*026a*/ 	.byte	0x04
	.zero		1


	//   ....[23]....
        /*026c*/ 	.word	0x000007e0
        /*0270*/ 	.word	0x000000ff
        /*0274*/ 	.word	0x00000170
        /*0278*/ 	.short	0x0100
        /*027a*/ 	.byte	0x04
	.zero		1


	//   ....[24]....
        /*027c*/ 	.word	0x000007f0
        /*0280*/ 	.word	0x000000ff
        /*0284*/ 	.word	0x00000060
        /*0288*/ 	.short	0x0100
        /*028a*/ 	.byte	0x04
	.zero		1


	//   ....[25]....
        /*028c*/ 	.word	0x00000800
        /*0290*/ 	.word	0x000000ff
        /*0294*/ 	.word	0x00000178
        /*0298*/ 	.short	0x0100
        /*029a*/ 	.byte	0x04
	.zero		1


	//   ....[26]....
        /*029c*/ 	.word	0x00000810
        /*02a0*/ 	.word	0x000000ff
        /*02a4*/ 	.word	0x00000068
        /*02a8*/ 	.short	0x0100
        /*02aa*/ 	.byte	0x04
	.zero		1


	//   ....[27]....
        /*02ac*/ 	.word	0x00000820
        /*02b0*/ 	.word	0x000000ff
        /*02b4*/ 	.word	0x00000180
        /*02b8*/ 	.short	0x0100
        /*02ba*/ 	.byte	0x04
	.zero		1


	//   ....[28]....
        /*02bc*/ 	.word	0x00000830
        /*02c0*/ 	.word	0x000000ff
        /*02c4*/ 	.word	0x00000070
        /*02c8*/ 	.short	0x0100
        /*02ca*/ 	.byte	0x04
	.zero		1


	//   ....[29]....
        /*02cc*/ 	.word	0x00000840
        /*02d0*/ 	.word	0x000000ff
        /*02d4*/ 	.word	0x00000188
        /*02d8*/ 	.short	0x0100
        /*02da*/ 	.byte	0x04
	.zero		1


	//   ....[30]....
        /*02dc*/ 	.word	0x00000850
        /*02e0*/ 	.word	0x000000ff
        /*02e4*/ 	.word	0x00000078
        /*02e8*/ 	.short	0x0100
        /*02ea*/ 	.byte	0x04
	.zero		1


	//   ....[31]....
        /*02ec*/ 	.word	0x00000860
        /*02f0*/ 	.word	0x000000ff
        /*02f4*/ 	.word	0x00000190
        /*02f8*/ 	.short	0x0100
        /*02fa*/ 	.byte	0x04
	.zero		1


	//   ....[32]....
        /*02fc*/ 	.word	0x00000870
        /*0300*/ 	.word	0x000000ff
        /*0304*/ 	.word	0x00000080
        /*0308*/ 	.short	0x0100
        /*030a*/ 	.byte	0x04
	.zero		1


	//   ....[33]....
        /*030c*/ 	.word	0x00000880
        /*0310*/ 	.word	0x000000ff
        /*0314*/ 	.word	0x00000198
        /*0318*/ 	.short	0x0100
        /*031a*/ 	.byte	0x04
	.zero		1


	//   ....[34]....
        /*031c*/ 	.word	0x00000890
        /*0320*/ 	.word	0x000000ff
        /*0324*/ 	.word	0x00000088
        /*0328*/ 	.short	0x0100
        /*032a*/ 	.byte	0x04
	.zero		1


	//   ....[35]....
        /*032c*/ 	.word	0x000008a0
        /*0330*/ 	.word	0x000000ff
        /*0334*/ 	.word	0x000001a0
        /*0338*/ 	.short	0x0100
        /*033a*/ 	.byte	0x04
	.zero		1


	//   ....[36]....
        /*033c*/ 	.word	0x000008b0
        /*0340*/ 	.word	0x000000ff
        /*0344*/ 	.word	0x00000090
        /*0348*/ 	.short	0x0100
        /*034a*/ 	.byte	0x04
	.zero		1


	//   ....[37]....
        /*034c*/ 	.word	0x000008c0
        /*0350*/ 	.word	0x000000ff
        /*0354*/ 	.word	0x000001a8
        /*0358*/ 	.short	0x0100
        /*035a*/ 	.byte	0x04
	.zero		1


	//   ....[38]....
        /*035c*/ 	.word	0x000008d0
        /*0360*/ 	.word	0x000000ff
        /*0364*/ 	.word	0x00000098
        /*0368*/ 	.short	0x0100
        /*036a*/ 	.byte	0x04
	.zero		1


	//   ....[39]....
        /*036c*/ 	.word	0x000008e0
        /*0370*/ 	.word	0x000000ff
        /*0374*/ 	.word	0x000001b0
        /*0378*/ 	.short	0x0100
        /*037a*/ 	.byte	0x04
	.zero		1


	//   ....[40]....
        /*037c*/ 	.word	0x000008f0
        /*0380*/ 	.word	0x000000ff
        /*0384*/ 	.word	0x000000a0
        /*0388*/ 	.short	0x0100
        /*038a*/ 	.byte	0x04
	.zero		1


	//   ....[41]....
        /*038c*/ 	.word	0x00000900
        /*0390*/ 	.word	0x000000ff
        /*0394*/ 	.word	0x000001b8
        /*0398*/ 	.short	0x0100
        /*039a*/ 	.byte	0x04
	.zero		1


	//   ....[42]....
        /*039c*/ 	.word	0x00000910
        /*03a0*/ 	.word	0x000000ff
        /*03a4*/ 	.word	0x000000a8
        /*03a8*/ 	.short	0x0100
        /*03aa*/ 	.byte	0x04
	.zero		1


	//   ....[43]....
        /*03ac*/ 	.word	0x00000920
        /*03b0*/ 	.word	0x000000ff
        /*03b4*/ 	.word	0x000001c0
        /*03b8*/ 	.short	0x0100
        /*03ba*/ 	.byte	0x04
	.zero		1


	//   ....[44]....
        /*03bc*/ 	.word	0x00000930
        /*03c0*/ 	.word	0x000000ff
        /*03c4*/ 	.word	0x000000b0
        /*03c8*/ 	.short	0x0100
        /*03ca*/ 	.byte	0x04
	.zero		1


	//   ....[45]....
        /*03cc*/ 	.word	0x00000940
        /*03d0*/ 	.word	0x000000ff
        /*03d4*/ 	.word	0x000001c8
        /*03d8*/ 	.short	0x0100
        /*03da*/ 	.byte	0x04
	.zero		1


	//   ....[46]....
        /*03dc*/ 	.word	0x00000950
        /*03e0*/ 	.word	0x000000ff
        /*03e4*/ 	.word	0x000000b8
        /*03e8*/ 	.short	0x0100
        /*03ea*/ 	.byte	0x04
	.zero		1


	//   ....[47]....
        /*03ec*/ 	.word	0x00000960
        /*03f0*/ 	.word	0x000000ff
        /*03f4*/ 	.word	0x000001d0
        /*03f8*/ 	.short	0x0100
        /*03fa*/ 	.byte	0x04
	.zero		1


	//   ....[48]....
        /*03fc*/ 	.word	0x00000970
        /*0400*/ 	.word	0x000000ff
        /*0404*/ 	.word	0x000000c0
        /*0408*/ 	.short	0x0100
        /*040a*/ 	.byte	0x04
	.zero		1


	//   ....[49]....
        /*040c*/ 	.word	0x00000980
        /*0410*/ 	.word	0x000000ff
        /*0414*/ 	.word	0x000001d8
        /*0418*/ 	.short	0x0100
        /*041a*/ 	.byte	0x04
	.zero		1


	//   ....[50]....
        /*041c*/ 	.word	0x00000990
        /*0420*/ 	.word	0x000000ff
        /*0424*/ 	.word	0x000000c8
        /*0428*/ 	.short	0x0100
        /*042a*/ 	.byte	0x04
	.zero		1


	//   ....[51]....
        /*042c*/ 	.word	0x000009a0
        /*0430*/ 	.word	0x000000ff
        /*0434*/ 	.word	0x000001e0
        /*0438*/ 	.short	0x0100
        /*043a*/ 	.byte	0x04
	.zero		1


	//   ....[52]....
        /*043c*/ 	.word	0x000009b0
        /*0440*/ 	.word	0x000000ff
        /*0444*/ 	.word	0x000000d0
        /*0448*/ 	.short	0x0100
        /*044a*/ 	.byte	0x04
	.zero		1


	//   ....[53]....
        /*044c*/ 	.word	0x000009c0
        /*0450*/ 	.word	0x000000ff
        /*0454*/ 	.word	0x000001e8
        /*0458*/ 	.short	0x0100
        /*045a*/ 	.byte	0x04
	.zero		1


	//   ....[54]....
        /*045c*/ 	.word	0x000009d0
        /*0460*/ 	.word	0x000000ff
        /*0464*/ 	.word	0x000000d8
        /*0468*/ 	.short	0x0100
        /*046a*/ 	.byte	0x04
	.zero		1


	//   ....[55]....
        /*046c*/ 	.word	0x000009e0
        /*0470*/ 	.word	0x000000ff
        /*0474*/ 	.word	0x000001f0
        /*0478*/ 	.short	0x0100
        /*047a*/ 	.byte	0x04
	.zero		1


	//   ....[56]....
        /*047c*/ 	.word	0x000009f0
        /*0480*/ 	.word	0x000000ff
        /*0484*/ 	.word	0x000000e0
        /*0488*/ 	.short	0x0100
        /*048a*/ 	.byte	0x04
	.zero		1


	//   ....[57]....
        /*048c*/ 	.word	0x00000a00
        /*0490*/ 	.word	0x000000ff
        /*0494*/ 	.word	0x000001f8
        /*0498*/ 	.short	0x0100
        /*049a*/ 	.byte	0x04
	.zero		1


	//   ....[58]....
        /*049c*/ 	.word	0x00000a10
        /*04a0*/ 	.word	0x000000ff
        /*04a4*/ 	.word	0x000000e8
        /*04a8*/ 	.short	0x0100
        /*04aa*/ 	.byte	0x04
	.zero		1


	//   ....[59]....
        /*04ac*/ 	.word	0x00000a20
        /*04b0*/ 	.word	0x000000ff
        /*04b4*/ 	.word	0x00000200
        /*04b8*/ 	.short	0x0100
        /*04ba*/ 	.byte	0x04
	.zero		1


	//   ....[60]....
        /*04bc*/ 	.word	0x00000a30
        /*04c0*/ 	.word	0x000000ff
        /*04c4*/ 	.word	0x000000f0
        /*04c8*/ 	.short	0x0100
        /*04ca*/ 	.byte	0x04
	.zero		1


	//   ....[61]....
        /*04cc*/ 	.word	0x00000a40
        /*04d0*/ 	.word	0x000000ff
        /*04d4*/ 	.word	0x00000208
        /*04d8*/ 	.short	0x0100
        /*04da*/ 	.byte	0x04
	.zero		1


	//   ....[62]....
        /*04dc*/ 	.word	0x00000a50
        /*04e0*/ 	.word	0x000000ff
        /*04e4*/ 	.word	0x000000f8
        /*04e8*/ 	.short	0x0100
        /*04ea*/ 	.byte	0x04
	.zero		1


	//   ....[63]....
        /*04ec*/ 	.word	0x00000a60
        /*04f0*/ 	.word	0x000000ff
        /*04f4*/ 	.word	0x00000210
        /*04f8*/ 	.short	0x0100
        /*04fa*/ 	.byte	0x04
	.zero		1


	//   ....[64]....
        /*04fc*/ 	.word	0x00000a70
        /*0500*/ 	.word	0x000000ff
        /*0504*/ 	.word	0x00000100
        /*0508*/ 	.short	0x0100
        /*050a*/ 	.byte	0x04
	.zero		1


	//   ....[65]....
        /*050c*/ 	.word	0x00000a80
        /*0510*/ 	.word	0x000000ff
        /*0514*/ 	.word	0x00000218
        /*0518*/ 	.short	0x0100
        /*051a*/ 	.byte	0x04
	.zero		1


	//   ....[66]....
        /*051c*/ 	.word	0x00000a90
        /*0520*/ 	.word	0x000000ff
        /*0524*/ 	.word	0x00000108
        /*0528*/ 	.short	0x0100
        /*052a*/ 	.byte	0x04
	.zero		1


	//   ....[67]....
        /*052c*/ 	.word	0x00000aa0
        /*0530*/ 	.word	0x000000ff
        /*0534*/ 	.word	0x00000220
        /*0538*/ 	.short	0x0100
        /*053a*/ 	.byte	0x04
	.zero		1


	//   ....[68]....
        /*053c*/ 	.word	0x00000ab0
        /*0540*/ 	.word	0x000000ff
        /*0544*/ 	.word	0x00000110
        /*0548*/ 	.short	0x0100
        /*054a*/ 	.byte	0x04
	.zero		1


	//   ....[69]....
        /*054c*/ 	.word	0x00000ac0
        /*0550*/ 	.word	0x000000ff
        /*0554*/ 	.word	0x00000228
        /*0558*/ 	.short	0x0100
        /*055a*/ 	.byte	0x04
	.zero		1


	//   ....[70]....
        /*055c*/ 	.word	0x00000c00
        /*0560*/ 	.word	0x000000ff
        /*0564*/ 	.word	0x00000230
        /*0568*/ 	.short	0x0100
        /*056a*/ 	.byte	0x04
	.zero		1


	//   ....[71]....
        /*056c*/ 	.word	0x00000c10
        /*0570*/ 	.word	0x000000ff
        /*0574*/ 	.word	0x00000248
        /*0578*/ 	.short	0x0100
        /*057a*/ 	.byte	0x04
	.zero		1


	//   ....[72]....
        /*057c*/ 	.word	0x00000c20
        /*0580*/ 	.word	0x000000ff
        /*0584*/ 	.word	0x00000238
        /*0588*/ 	.short	0x0100
        /*058a*/ 	.byte	0x04
	.zero		1


	//   ....[73]....
        /*058c*/ 	.word	0x00000c30
        /*0590*/ 	.word	0x000000ff
        /*0594*/ 	.word	0x00000250
        /*0598*/ 	.short	0x0100
        /*059a*/ 	.byte	0x04
	.zero		1


	//   ....[74]....
        /*059c*/ 	.word	0x00000c40
        /*05a0*/ 	.word	0x000000ff
        /*05a4*/ 	.word	0x00000240
        /*05a8*/ 	.short	0x0100
        /*05aa*/ 	.byte	0x04
	.zero		1


	//   ....[75]....
        /*05ac*/ 	.word	0x00000c50
        /*05b0*/ 	.word	0x000000ff
        /*05b4*/ 	.word	0x00000258
        /*05b8*/ 	.short	0x0100
        /*05ba*/ 	.byte	0x04
	.zero		1


	//   ....[76]....
        /*05bc*/ 	.word	0x00000d40
        /*05c0*/ 	.word	0x000000ff
        /*05c4*/ 	.word	0x00000260
        /*05c8*/ 	.short	0x0100
        /*05ca*/ 	.byte	0x04
	.zero		1


	//   ....[77]....
        /*05cc*/ 	.word	0x00000d50
        /*05d0*/ 	.word	0x000000ff
        /*05d4*/ 	.word	0x00000268
        /*05d8*/ 	.short	0x0100
        /*05da*/ 	.byte	0x04
	.zero		1


	//   ....[78]....
        /*05dc*/ 	.word	0x00000e90
        /*05e0*/ 	.word	0x000000ff
        /*05e4*/ 	.word	0x00000270
        /*05e8*/ 	.short	0x0100
        /*05ea*/ 	.byte	0x06
	.zero		1


	//   ....[79]....
        /*05ec*/ 	.word	0x00000ea0
        /*05f0*/ 	.word	0x000000ff
        /*05f4*/ 	.word	0x00000278
        /*05f8*/ 	.short	0x0100
        /*05fa*/ 	.byte	0x06
	.zero		1


	//   ....[80]....
        /*05fc*/ 	.word	0x00000fe0
        /*0600*/ 	.word	0x000000ff
        /*0604*/ 	.word	0x00000280
        /*0608*/ 	.short	0x0100
        /*060a*/ 	.byte	0x04
	.zero		1


	//   ....[81]....
        /*060c*/ 	.word	0x00000ff0
        /*0610*/ 	.word	0x000000ff
        /*0614*/ 	.word	0x00000290
        /*0618*/ 	.short	0x0100
        /*061a*/ 	.byte	0x04
	.zero		1


	//   ....[82]....
        /*061c*/ 	.word	0x00001000
        /*0620*/ 	.word	0x000000ff
        /*0624*/ 	.word	0x00000288
        /*0628*/ 	.short	0x0100
        /*062a*/ 	.byte	0x04
	.zero		1


	//   ....[83]....
        /*062c*/ 	.word	0x00001010
        /*0630*/ 	.word	0x000000ff
        /*0634*/ 	.word	0x00000298
        /*0638*/ 	.short	0x0100
        /*063a*/ 	.byte	0x04
	.zero		1


	//   ....[84]....
        /*063c*/ 	.word	0x00001110
        /*0640*/ 	.word	0x000000ff
        /*0644*/ 	.word	0x000002a0
        /*0648*/ 	.short	0x0100
        /*064a*/ 	.byte	0x06
	.zero		1


	//   ....[85]....
        /*064c*/ 	.word	0x00001c50
        /*0650*/ 	.word	0x000000ff
        /*0654*/ 	.word	0x00000118
        /*0658*/ 	.short	0x010a
        /*065a*/ 	.byte	0x04
	.zero		1


	//   ....[86]....
        /*065c*/ 	.word	0x00001ed0
        /*0660*/ 	.word	0x000000ff
        /*0664*/ 	.word	0x00000118
        /*0668*/ 	.short	0x010a
        /*066a*/ 	.byte	0x11
	.zero		1


	//   ....[87]....
        /*066c*/ 	.word	0x00002080
        /*0670*/ 	.word	0x000000ff
        /*0674*/ 	.word	0x00000118
        /*0678*/ 	.short	0x010a
        /*067a*/ 	.byte	0x07
	.zero		1


	//   ....[88]....
        /*067c*/ 	.word	0x00002250
        /*0680*/ 	.word	0x000000ff
        /*0684*/ 	.word	0x00000268
        /*0688*/ 	.short	0x0101
        /*068a*/ 	.byte	0x19
	.zero		1


	//   ....[89]....
        /*068c*/ 	.word	0x00002280
        /*0690*/ 	.word	0x000000ff
        /*0694*/ 	.word	0x00000118
        /*0698*/ 	.short	0x010a
        /*069a*/ 	.byte	0x04
	.zero		1


	//   ....[90]....
        /*069c*/ 	.word	0x000024a0
        /*06a0*/ 	.word	0x000000ff
        /*06a4*/ 	.word	0x00000118
        /*06a8*/ 	.short	0x010a
        /*06aa*/ 	.byte	0x11
	.zero		1


	//   ....[91]....
        /*06ac*/ 	.word	0x00002650
        /*06b0*/ 	.word	0x000000ff
        /*06b4*/ 	.word	0x00000118
        /*06b8*/ 	.short	0x010a
        /*06ba*/ 	.byte	0x07
	.zero		1


	//   ....[92]....
        /*06bc*/ 	.word	0x00002830
        /*06c0*/ 	.word	0x000000ff
        /*06c4*/ 	.word	0x00000270
        /*06c8*/ 	.short	0x010a
        /*06ca*/ 	.byte	0x19
	.zero		1


	//   ....[93]....
        /*06cc*/ 	.word	0x000028f0
        /*06d0*/ 	.word	0x000000ff
        /*06d4*/ 	.word	0x00000000
        /*06d8*/ 	.short	0x0101
        /*06da*/ 	.byte	0x04
	.zero		1


	//   ....[94]....
        /*06dc*/ 	.word	0x00002ef0
        /*06e0*/ 	.word	0x000000ff
        /*06e4*/ 	.word	0x00000000
        /*06e8*/ 	.short	0x010a
        /*06ea*/ 	.byte	0x04
	.zero		1


	//   ....[95]....
        /*06ec*/ 	.word	0x00002f90
        /*06f0*/ 	.word	0x000000ff
        /*06f4*/ 	.word	0x00000000
        /*06f8*/ 	.short	0x010a
        /*06fa*/ 	.byte	0x05
	.zero		1


	//   ....[96]....
        /*06fc*/ 	.word	0x00003030
        /*0700*/ 	.word	0x000000ff
        /*0704*/ 	.word	0x00000000
        /*0708*/ 	.short	0x010a
        /*070a*/ 	.byte	0x05
	.zero		1


	//   ....[97]....
        /*070c*/ 	.word	0x000030d0
        /*0710*/ 	.word	0x000000ff
        /*0714*/ 	.word	0x00000000
        /*0718*/ 	.short	0x010a
        /*071a*/ 	.byte	0x05
	.zero		1


	//   ....[98]....
        /*071c*/ 	.word	0x00003170
        /*0720*/ 	.word	0x000000ff
        /*0724*/ 	.word	0x00000000
        /*0728*/ 	.short	0x010a
        /*072a*/ 	.byte	0x05
	.zero		1


	//   ....[99]....
        /*072c*/ 	.word	0x00003210
        /*0730*/ 	.word	0x000000ff
        /*0734*/ 	.word	0x00000000
        /*0738*/ 	.short	0x010a
        /*073a*/ 	.byte	0x05
	.zero		1


	//   ....[100]....
        /*073c*/ 	.word	0x000032b0
        /*0740*/ 	.word	0x000000ff
        /*0744*/ 	.word	0x00000000
        /*0748*/ 	.short	0x010a
        /*074a*/ 	.byte	0x05
	.zero		1


	//   ....[101]....
        /*074c*/ 	.word	0x00003350
        /*0750*/ 	.word	0x000000ff
        /*0754*/ 	.word	0x00000000
        /*0758*/ 	.short	0x010a
        /*075a*/ 	.byte	0x05
	.zero		1


	//   ....[102]....
        /*075c*/ 	.word	0x000033f0
        /*0760*/ 	.word	0x000000ff
        /*0764*/ 	.word	0x00000000
        /*0768*/ 	.short	0x010a
        /*076a*/ 	.byte	0x05
	.zero		1


	//   ....[103]....
        /*076c*/ 	.word	0x00003490
        /*0770*/ 	.word	0x000000ff
        /*0774*/ 	.word	0x00000000
        /*0778*/ 	.short	0x010a
        /*077a*/ 	.byte	0x05
	.zero		1


	//   ....[104]....
        /*077c*/ 	.word	0x00003530
        /*0780*/ 	.word	0x000000ff
        /*0784*/ 	.word	0x00000000
        /*0788*/ 	.short	0x010a
        /*078a*/ 	.byte	0x05
	.zero		1


	//   ....[105]....
        /*078c*/ 	.word	0x000035d0
        /*0790*/ 	.word	0x000000ff
        /*0794*/ 	.word	0x00000000
        /*0798*/ 	.short	0x010a
        /*079a*/ 	.byte	0x05
	.zero		1


	//   ....[106]....
        /*079c*/ 	.word	0x00003670
        /*07a0*/ 	.word	0x000000ff
        /*07a4*/ 	.word	0x00000000
        /*07a8*/ 	.short	0x010a
        /*07aa*/ 	.byte	0x05
	.zero		1


	//   ....[107]....
        /*07ac*/ 	.word	0x00003710
        /*07b0*/ 	.word	0x000000ff
        /*07b4*/ 	.word	0x00000000
        /*07b8*/ 	.short	0x010a
        /*07ba*/ 	.byte	0x05
	.zero		1


	//   ....[108]....
        /*07bc*/ 	.word	0x000037b0
        /*07c0*/ 	.word	0x000000ff
        /*07c4*/ 	.word	0x00000000
        /*07c8*/ 	.short	0x010a
        /*07ca*/ 	.byte	0x05
	.zero		1


	//   ....[109]....
        /*07cc*/ 	.word	0x00003850
        /*07d0*/ 	.word	0x000000ff
        /*07d4*/ 	.word	0x00000000
        /*07d8*/ 	.short	0x010a
        /*07da*/ 	.byte	0x05
	.zero		1


	//   ....[110]....
        /*07dc*/ 	.word	0x000038f0
        /*07e0*/ 	.word	0x000000ff
        /*07e4*/ 	.word	0x00000000
        /*07e8*/ 	.short	0x010a
        /*07ea*/ 	.byte	0x05
	.zero		1


	//   ....[111]....
        /*07ec*/ 	.word	0x00003990
        /*07f0*/ 	.word	0x000000ff
        /*07f4*/ 	.word	0x00000000
        /*07f8*/ 	.short	0x010a
        /*07fa*/ 	.byte	0x05
	.zero		1


	//   ....[112]....
        /*07fc*/ 	.word	0x00003a30
        /*0800*/ 	.word	0x000000ff
        /*0804*/ 	.word	0x00000000
        /*0808*/ 	.short	0x010a
        /*080a*/ 	.byte	0x05
	.zero		1


	//   ....[113]....
        /*080c*/ 	.word	0x00003ad0
        /*0810*/ 	.word	0x000000ff
        /*0814*/ 	.word	0x00000000
        /*0818*/ 	.short	0x010a
        /*081a*/ 	.byte	0x05
	.zero		1


	//   ....[114]....
        /*081c*/ 	.word	0x00003b70
        /*0820*/ 	.word	0x000000ff
        /*0824*/ 	.word	0x00000000
        /*0828*/ 	.short	0x010a
        /*082a*/ 	.byte	0x05
	.zero		1


	//   ....[115]....
        /*082c*/ 	.word	0x00003c10
        /*0830*/ 	.word	0x000000ff
        /*0834*/ 	.word	0x00000000
        /*0838*/ 	.short	0x010a
        /*083a*/ 	.byte	0x05
	.zero		1


	//   ....[116]....
        /*083c*/ 	.word	0x00003cb0
        /*0840*/ 	.word	0x000000ff
        /*0844*/ 	.word	0x00000000
        /*0848*/ 	.short	0x010a
        /*084a*/ 	.byte	0x05
	.zero		1


	//   ....[117]....
        /*084c*/ 	.word	0x00003d50
        /*0850*/ 	.word	0x000000ff
        /*0854*/ 	.word	0x00000000
        /*0858*/ 	.short	0x010a
        /*085a*/ 	.byte	0x05
	.zero		1


	//   ....[118]....
        /*085c*/ 	.word	0x00003df0
        /*0860*/ 	.word	0x000000ff
        /*0864*/ 	.word	0x00000000
        /*0868*/ 	.short	0x010a
        /*086a*/ 	.byte	0x05
	.zero		1


	//   ....[119]....
        /*086c*/ 	.word	0x00003e90
        /*0870*/ 	.word	0x000000ff
        /*0874*/ 	.word	0x00000000
        /*0878*/ 	.short	0x010a
        /*087a*/ 	.byte	0x05
	.zero		1


	//   ....[120]....
        /*087c*/ 	.word	0x00003f30
        /*0880*/ 	.word	0x000000ff
        /*0884*/ 	.word	0x00000000
        /*0888*/ 	.short	0x010a
        /*088a*/ 	.byte	0x05
	.zero		1


	//   ....[121]....
        /*088c*/ 	.word	0x00003fd0
        /*0890*/ 	.word	0x000000ff
        /*0894*/ 	.word	0x00000000
        /*0898*/ 	.short	0x010a
        /*089a*/ 	.byte	0x05
	.zero		1


	//   ....[122]....
        /*089c*/ 	.word	0x00004070
        /*08a0*/ 	.word	0x000000ff
        /*08a4*/ 	.word	0x00000000
        /*08a8*/ 	.short	0x010a
        /*08aa*/ 	.byte	0x05
	.zero		1


	//   ....[123]....
        /*08ac*/ 	.word	0x00004110
        /*08b0*/ 	.word	0x000000ff
        /*08b4*/ 	.word	0x00000000
        /*08b8*/ 	.short	0x010a
        /*08ba*/ 	.byte	0x05
	.zero		1


	//   ....[124]....
        /*08bc*/ 	.word	0x000041b0
        /*08c0*/ 	.word	0x000000ff
        /*08c4*/ 	.word	0x00000000
        /*08c8*/ 	.short	0x010a
        /*08ca*/ 	.byte	0x05
	.zero		1


	//   ....[125]....
        /*08cc*/ 	.word	0x00004250
        /*08d0*/ 	.word	0x000000ff
        /*08d4*/ 	.word	0x00000000
        /*08d8*/ 	.short	0x010a
        /*08da*/ 	.byte	0x05
	.zero		1


	//   ....[126]....
        /*08dc*/ 	.word	0x000042f0
        /*08e0*/ 	.word	0x000000ff
        /*08e4*/ 	.word	0x00000000
        /*08e8*/ 	.short	0x010a
        /*08ea*/ 	.byte	0x05
	.zero		1


	//   ....[127]....
        /*08ec*/ 	.word	0x00004390
        /*08f0*/ 	.word	0x000000ff
        /*08f4*/ 	.word	0x00000000
        /*08f8*/ 	.short	0x010a
        /*08fa*/ 	.byte	0x05
	.zero		1


	//   ....[128]....
        /*08fc*/ 	.word	0x00004440
        /*0900*/ 	.word	0x00000000
        /*0904*/ 	.word	0x00000000
        /*0908*/ 	.short	0x010a
        /*090a*/ 	.byte	0xff
	.zero		1


	//   ....[129]....
        /*090c*/ 	.word	0x00004590
        /*0910*/ 	.word	0x000000ff
        /*0914*/ 	.word	0x00000278
        /*0918*/ 	.short	0x010a
        /*091a*/ 	.byte	0x04
	.zero		1


	//   ....[130]....
        /*091c*/ 	.word	0x00004630
        /*0920*/ 	.word	0x000000ff
        /*0924*/ 	.word	0x00000270
        /*0928*/ 	.short	0x010a
        /*092a*/ 	.byte	0x04
	.zero		1


	//   ....[131]....
        /*092c*/ 	.word	0x000046d0
        /*0930*/ 	.word	0x000000ff
        /*0934*/ 	.word	0x00000000
        /*0938*/ 	.short	0x0101
        /*093a*/ 	.byte	0x05
	.zero		1


	//   ....[132]....
        /*093c*/ 	.word	0x00004710
        /*0940*/ 	.word	0x000000ff
        /*0944*/ 	.word	0x00000278
        /*0948*/ 	.short	0x0106
        /*094a*/ 	.byte	0x04
	.zero		1


	//   ....[133]....
        /*094c*/ 	.word	0x00004750
        /*0950*/ 	.word	0x00000000
        /*0954*/ 	.word	0x00000278
        /*0958*/ 	.short	0x010a
        /*095a*/ 	.byte	0xff
	.zero		1


	//   ....[134]....
        /*095c*/ 	.word	0x000049a0
        /*0960*/ 	.word	0x000000ff
        /*0964*/ 	.word	0x00000008
        /*0968*/ 	.short	0x010a
        /*096a*/ 	.byte	0x05
	.zero		1


	//   ....[135]....
        /*096c*/ 	.word	0x000049c0
        /*0970*/ 	.word	0x000000ff
        /*0974*/ 	.word	0x00000008
        /*0978*/ 	.short	0x010a
        /*097a*/ 	.byte	0x05
	.zero		1


	//   ....[136]....
        /*097c*/ 	.word	0x00004b50
        /*0980*/ 	.word	0x000000ff
        /*0984*/ 	.word	0x00000008
        /*0988*/ 	.short	0x010a
        /*098a*/ 	.byte	0x05
	.zero		1


	//   ....[137]....
        /*098c*/ 	.word	0x00004b70
        /*0990*/ 	.word	0x000000ff
        /*0994*/ 	.word	0x00000008
        /*0998*/ 	.short	0x010a
        /*099a*/ 	.byte	0x05
	.zero		1


	//   ....[138]....
        /*099c*/ 	.word	0x00004c30
        /*09a0*/ 	.word	0x000000ff
        /*09a4*/ 	.word	0x00000000
        /*09a8*/ 	.short	0x0101
        /*09aa*/ 	.byte	0x04
	.zero		1


	//   ....[139]....
        /*09ac*/ 	.word	0x00004f70
        /*09b0*/ 	.word	0x000000ff
        /*09b4*/ 	.word	0x00000270
        /*09b8*/ 	.short	0x010a
        /*09ba*/ 	.byte	0x11
	.zero		1


	//   ....[140]....
        /*09bc*/ 	.word	0x00005010
        /*09c0*/ 	.word	0x000000ff
        /*09c4*/ 	.word	0x00000000
        /*09c8*/ 	.short	0x0101
        /*09ca*/ 	.byte	0x17
	.zero		1


	//   ....[141]....
        /*09cc*/ 	.word	0x00005050
        /*09d0*/ 	.word	0x000000ff
        /*09d4*/ 	.word	0x00000290
        /*09d8*/ 	.short	0x010a
        /*09da*/ 	.byte	0x16
	.zero		1


	//   ....[142]....
        /*09dc*/ 	.word	0x00005100
        /*09e0*/ 	.word	0x000000ff
        /*09e4*/ 	.word	0x00000000
        /*09e8*/ 	.short	0x010a
        /*09ea*/ 	.byte	0x04
	.zero		1


	//   ....[143]....
        /*09ec*/ 	.word	0x00005140
        /*09f0*/ 	.word	0x000000ff
        /*09f4*/ 	.word	0x00000000
        /*09f8*/ 	.short	0x010a
        /*09fa*/ 	.byte	0x0a
	.zero		1


	//   ....[144]....
        /*09fc*/ 	.word	0x00005260
        /*0a00*/ 	.word	0x000000ff
        /*0a04*/ 	.word	0x00000000
        /*0a08*/ 	.short	0x010a
        /*0a0a*/ 	.byte	0x04
	.zero		1


	//   ....[145]....
        /*0a0c*/ 	.word	0x00005500
        /*0a10*/ 	.word	0x000000ff
        /*0a14*/ 	.word	0x00000000
        /*0a18*/ 	.short	0x010a
        /*0a1a*/ 	.byte	0x04
	.zero		1


	//   ....[146]....
        /*0a1c*/ 	.word	0x000055a0
        /*0a20*/ 	.word	0x00000000
        /*0a24*/ 	.word	0x00000000
        /*0a28*/ 	.short	0x010a
        /*0a2a*/ 	.byte	0xff
	.zero		1


	//   ....[147]....
        /*0a2c*/ 	.word	0x000055e0
        /*0a30*/ 	.word	0x00000000
        /*0a34*/ 	.word	0x00000000
        /*0a38*/ 	.short	0x010a
        /*0a3a*/ 	.byte	0xff
	.zero		1


	//   ....[148]....
        /*0a3c*/ 	.word	0x00005650
        /*0a40*/ 	.word	0x000000ff
        /*0a44*/ 	.word	0x00000000
        /*0a48*/ 	.short	0x0101
        /*0a4a*/ 	.byte	0x04
	.zero		1


	//   ....[149]....
        /*0a4c*/ 	.word	0x00005690
        /*0a50*/ 	.word	0x000000ff
        /*0a54*/ 	.word	0x000002a0
        /*0a58*/ 	.short	0x010a
        /*0a5a*/ 	.byte	0x11
	.zero		1


	//   ....[150]....
        /*0a5c*/ 	.word	0x000056f0
        /*0a60*/ 	.word	0x000000ff
        /*0a64*/ 	.word	0x00000000
        /*0a68*/ 	.short	0x0101
        /*0a6a*/ 	.byte	0x04
	.zero		1


	//   ....[151]....
        /*0a6c*/ 	.word	0x00005bd0
        /*0a70*/ 	.word	0x000000ff
        /*0a74*/ 	.word	0x00000270
        /*0a78*/ 	.short	0x010a
        /*0a7a*/ 	.byte	0x1f
	.zero		1


	//   ....[152]....
        /*0a7c*/ 	.word	0x00005c70
        /*0a80*/ 	.word	0x000000ff
        /*0a84*/ 	.word	0x00000000
        /*0a88*/ 	.short	0x0101
        /*0a8a*/ 	.byte	0x2d
	.zero		1


	//   ....[153]....
        /*0a8c*/ 	.word	0x000061b0
        /*0a90*/ 	.word	0x000000ff
        /*0a94*/ 	.word	0x00000268
        /*0a98*/ 	.short	0x010a
        /*0a9a*/ 	.byte	0x1f
	.zero		1


	//   ....[154]....
        /*0a9c*/ 	.word	0x000063a0
        /*0aa0*/ 	.word	0x000000ff
        /*0aa4*/ 	.word	0x00000248
        /*0aa8*/ 	.short	0x010a
        /*0aaa*/ 	.byte	0x07
	.zero		1


	//   ....[155]....
        /*0aac*/ 	.word	0x000066c0
        /*0ab0*/ 	.word	0x000000ff
        /*0ab4*/ 	.word	0x00000230
        /*0ab8*/ 	.short	0x010b
        /*0aba*/ 	.byte	0x07
	.zero		1


	//   ....[156]....
        /*0abc*/ 	.word	0x000066f0
        /*0ac0*/ 	.word	0x000000ff
        /*0ac4*/ 	.word	0x00000000
        /*0ac8*/ 	.short	0x0101
        /*0aca*/ 	.byte	0x04
	.zero		1


	//   ....[157]....
        /*0acc*/ 	.word	0x00006700
        /*0ad0*/ 	.word	0x000000ff
        /*0ad4*/ 	.word	0x00000248
        /*0ad8*/ 	.short	0x010a
        /*0ada*/ 	.byte	0x05
	.zero		1


	//   ....[158]....
        /*0adc*/ 	.word	0x000069b0
        /*0ae0*/ 	.word	0x000000ff
        /*0ae4*/ 	.word	0x00000230
        /*0ae8*/ 	.short	0x010b
        /*0aea*/ 	.byte	0x05
	.zero		1


	//   ....[159]....
        /*0aec*/ 	.word	0x000069c0
        /*0af0*/ 	.word	0x000000ff
        /*0af4*/ 	.word	0x00000000
        /*0af8*/ 	.short	0x0101
        /*0afa*/ 	.byte	0x04
	.zero		1


	//   ....[160]....
        /*0afc*/ 	.word	0x00006a20
        /*0b00*/ 	.word	0x000000ff
        /*0b04*/ 	.word	0x00000000
        /*0b08*/ 	.short	0x010a
        /*0b0a*/ 	.byte	0x04
	.zero		1


	//   ....[161]....
        /*0b0c*/ 	.word	0x00006ab0
        /*0b10*/ 	.word	0x000000ff
        /*0b14*/ 	.word	0x00000000
        /*0b18*/ 	.short	0x010a
        /*0b1a*/ 	.byte	0x05
	.zero		1


	//   ....[162]....
        /*0b1c*/ 	.word	0x00006b50
        /*0b20*/ 	.word	0x00000000
        /*0b24*/ 	.word	0x00000000
        /*0b28*/ 	.short	0x010a
        /*0b2a*/ 	.byte	0xff
	.zero		1


	//   ....[163]....
        /*0b2c*/ 	.word	0x00006eb0
        /*0b30*/ 	.word	0x000000ff
        /*0b34*/ 	.word	0x00000270
        /*0b38*/ 	.short	0x010a
        /*0b3a*/ 	.byte	0x2d
	.zero		1


	//   ....[164]....
        /*0b3c*/ 	.word	0x00006f80
        /*0b40*/ 	.word	0x000000ff
        /*0b44*/ 	.word	0x00000000
        /*0b48*/ 	.short	0x0101
        /*0b4a*/ 	.byte	0x04
	.zero		1


	//   ....[165]....
        /*0b4c*/ 	.word	0x00007bc0
        /*0b50*/ 	.word	0x00000000
        /*0b54*/ 	.word	0x00000230
        /*0b58*/ 	.short	0x010a
        /*0b5a*/ 	.byte	0xff
	.zero		1


	//   ....[166]....
        /*0b5c*/ 	.word	0x00007d10
        /*0b60*/ 	.word	0x0000003b
        /*0b64*/ 	.word	0x00000280
        /*0b68*/ 	.short	0x010a
        /*0b6a*/ 	.byte	0xff
	.zero		1


	//   ....[167]....
        /*0b6c*/ 	.word	0x00007e20
        /*0b70*/ 	.word	0x00000000
        /*0b74*/ 	.word	0x00000230
        /*0b78*/ 	.short	0x010a
        /*0b7a*/ 	.byte	0xff
	.zero		1


	//   ....[168]....
        /*0b7c*/ 	.word	0x00007f30
        /*0b80*/ 	.word	0x0000003b
        /*0b84*/ 	.word	0x00000280
        /*0b88*/ 	.short	0x010a
        /*0b8a*/ 	.byte	0xff
	.zero		1


	//   ....[169]....
        /*0b8c*/ 	.word	0x00008780
        /*0b90*/ 	.word	0x00000000
        /*0b94*/ 	.word	0x00000000
        /*0b98*/ 	.short	0x0101
        /*0b9a*/ 	.byte	0xff
	.zero		1


	//   ....[170]....
        /*0b9c*/ 	.word	0x00008790
        /*0ba0*/ 	.word	0x00000003
        /*0ba4*/ 	.word	0x00000230
        /*0ba8*/ 	.short	0x010a
        /*0baa*/ 	.byte	0xff
	.zero		1


	//   ....[171]....
        /*0bac*/ 	.word	0x00008850
        /*0bb0*/ 	.word	0x00000003
        /*0bb4*/ 	.word	0x00000230
        /*0bb8*/ 	.short	0x010a
        /*0bba*/ 	.byte	0xff
	.zero		1


	//   ....[172]....
        /*0bbc*/ 	.word	0x00008b00
        /*0bc0*/ 	.word	0x0000003b
        /*0bc4*/ 	.word	0x00000000
        /*0bc8*/ 	.short	0x0101
        /*0bca*/ 	.byte	0xff
	.zero		1


	//   ....[173]....
        /*0bcc*/ 	.word	0x00009190
        /*0bd0*/ 	.word	0x00000000
        /*0bd4*/ 	.word	0x00000000
        /*0bd8*/ 	.short	0x0101
        /*0bda*/ 	.byte	0xff
	.zero		1


	//   ....[174]....
        /*0bdc*/ 	.word	0x00009410
        /*0be0*/ 	.word	0x000000ff
        /*0be4*/ 	.word	0x00000000
        /*0be8*/ 	.short	0x0101
        /*0bea*/ 	.byte	0x04
	.zero		1


	//   ....[175]....
        /*0bec*/ 	.word	0x00009440
        /*0bf0*/ 	.word	0x00000000
        /*0bf4*/ 	.word	0x00000118
        /*0bf8*/ 	.short	0x010a
        /*0bfa*/ 	.byte	0xff
	.zero		1


	//   ....[176]....
        /*0bfc*/ 	.word	0x000094a0
        /*0c00*/ 	.word	0x00000000
        /*0c04*/ 	.word	0x00000118
        /*0c08*/ 	.short	0x010a
        /*0c0a*/ 	.byte	0xff
	.zero		1


	//   ....[177]....
        /*0c0c*/ 	.word	0x00009500
        /*0c10*/ 	.word	0x00000000
        /*0c14*/ 	.word	0x00000270
        /*0c18*/ 	.short	0x010a
        /*0c1a*/ 	.byte	0xff
	.zero		1


	//   ....[178]....
        /*0c1c*/ 	.word	0x00009560
        /*0c20*/ 	.word	0x00000000
        /*0c24*/ 	.word	0x00000000
        /*0c28*/ 	.short	0x010a
        /*0c2a*/ 	.byte	0xff
	.zero		1


	//   ....[179]....
        /*0c2c*/ 	.word	0x000095c0
        /*0c30*/ 	.word	0x00000000
        /*0c34*/ 	.word	0x00000000
        /*0c38*/ 	.short	0x010a
        /*0c3a*/ 	.byte	0xff
	.zero		1


	//   ....[180]....
        /*0c3c*/ 	.word	0x00009620
        /*0c40*/ 	.word	0x00000000
        /*0c44*/ 	.word	0x00000000
        /*0c48*/ 	.short	0x010a
        /*0c4a*/ 	.byte	0xff
	.zero		1


	//   ....[181]....
        /*0c4c*/ 	.word	0x00009680
        /*0c50*/ 	.word	0x00000000
        /*0c54*/ 	.word	0x00000000
        /*0c58*/ 	.short	0x010a
        /*0c5a*/ 	.byte	0xff
	.zero		1


	//   ....[182]....
        /*0c5c*/ 	.word	0x000096e0
        /*0c60*/ 	.word	0x00000000
        /*0c64*/ 	.word	0x00000000
        /*0c68*/ 	.short	0x010a
        /*0c6a*/ 	.byte	0xff
	.zero		1


	//   ....[183]....
        /*0c6c*/ 	.word	0x00009740
        /*0c70*/ 	.word	0x00000000
        /*0c74*/ 	.word	0x00000000
        /*0c78*/ 	.short	0x010a
        /*0c7a*/ 	.byte	0xff
	.zero		1


	//   ....[184]....
        /*0c7c*/ 	.word	0x000097a0
        /*0c80*/ 	.word	0x00000000
        /*0c84*/ 	.word	0x00000000
        /*0c88*/ 	.short	0x010a
        /*0c8a*/ 	.byte	0xff
	.zero		1


	//   ....[185]....
        /*0c8c*/ 	.word	0x00009800
        /*0c90*/ 	.word	0x00000000
        /*0c94*/ 	.word	0x00000000
        /*0c98*/ 	.short	0x010a
        /*0c9a*/ 	.byte	0xff
	.zero		1


	//   ....[186]....
        /*0c9c*/ 	.word	0x00009860
        /*0ca0*/ 	.word	0x00000000
        /*0ca4*/ 	.word	0x00000000
        /*0ca8*/ 	.short	0x010a
        /*0caa*/ 	.byte	0xff
	.zero		1


	//   ....[187]....
        /*0cac*/ 	.word	0x000098c0
        /*0cb0*/ 	.word	0x00000000
        /*0cb4*/ 	.word	0x00000000
        /*0cb8*/ 	.short	0x010a
        /*0cba*/ 	.byte	0xff
	.zero		1


	//   ....[188]....
        /*0cbc*/ 	.word	0x00009920
        /*0cc0*/ 	.word	0x00000000
        /*0cc4*/ 	.word	0x00000000
        /*0cc8*/ 	.short	0x010a
        /*0cca*/ 	.byte	0xff
	.zero		1


	//   ....[189]....
        /*0ccc*/ 	.word	0x00009980
        /*0cd0*/ 	.word	0x00000000
        /*0cd4*/ 	.word	0x00000000
        /*0cd8*/ 	.short	0x010a
        /*0cda*/ 	.byte	0xff
	.zero		1


	//   ....[190]....
        /*0cdc*/ 	.word	0x000099e0
        /*0ce0*/ 	.word	0x00000000
        /*0ce4*/ 	.word	0x00000000
        /*0ce8*/ 	.short	0x010a
        /*0cea*/ 	.byte	0xff
	.zero		1


	//   ....[191]....
        /*0cec*/ 	.word	0x00009a40
        /*0cf0*/ 	.word	0x00000000
        /*0cf4*/ 	.word	0x00000000
        /*0cf8*/ 	.short	0x010a
        /*0cfa*/ 	.byte	0xff
	.zero		1


	//   ....[192]....
        /*0cfc*/ 	.word	0x00009aa0
        /*0d00*/ 	.word	0x00000000
        /*0d04*/ 	.word	0x00000000
        /*0d08*/ 	.short	0x010a
        /*0d0a*/ 	.byte	0xff
	.zero		1


	//   ....[193]....
        /*0d0c*/ 	.word	0x00009b00
        /*0d10*/ 	.word	0x00000000
        /*0d14*/ 	.word	0x00000000
        /*0d18*/ 	.short	0x010a
        /*0d1a*/ 	.byte	0xff
	.zero		1


	//   ....[194]....
        /*0d1c*/ 	.word	0x00009b60
        /*0d20*/ 	.word	0x00000000
        /*0d24*/ 	.word	0x00000000
        /*0d28*/ 	.short	0x010a
        /*0d2a*/ 	.byte	0xff
	.zero		1


	//   ....[195]....
        /*0d2c*/ 	.word	0x00009bc0
        /*0d30*/ 	.word	0x00000000
        /*0d34*/ 	.word	0x00000000
        /*0d38*/ 	.short	0x010a
        /*0d3a*/ 	.byte	0xff
	.zero		1


	//   ....[196]....
        /*0d3c*/ 	.word	0x00009c20
        /*0d40*/ 	.word	0x00000000
        /*0d44*/ 	.word	0x00000000
        /*0d48*/ 	.short	0x010a
        /*0d4a*/ 	.byte	0xff
	.zero		1


	//   ....[197]....
        /*0d4c*/ 	.word	0x00009c80
        /*0d50*/ 	.word	0x00000000
        /*0d54*/ 	.word	0x00000000
        /*0d58*/ 	.short	0x010a
        /*0d5a*/ 	.byte	0xff
	.zero		1


	//   ....[198]....
        /*0d5c*/ 	.word	0x00009ce0
        /*0d60*/ 	.word	0x00000000
        /*0d64*/ 	.word	0x00000000
        /*0d68*/ 	.short	0x010a
        /*0d6a*/ 	.byte	0xff
	.zero		1


	//   ....[199]....
        /*0d6c*/ 	.word	0x00009d40
        /*0d70*/ 	.word	0x00000000
        /*0d74*/ 	.word	0x00000000
        /*0d78*/ 	.short	0x010a
        /*0d7a*/ 	.byte	0xff
	.zero		1


	//   ....[200]....
        /*0d7c*/ 	.word	0x00009da0
        /*0d80*/ 	.word	0x00000000
        /*0d84*/ 	.word	0x00000000
        /*0d88*/ 	.short	0x010a
        /*0d8a*/ 	.byte	0xff
	.zero		1


	//   ....[201]....
        /*0d8c*/ 	.word	0x00009e00
        /*0d90*/ 	.word	0x00000000
        /*0d94*/ 	.word	0x00000000
        /*0d98*/ 	.short	0x010a
        /*0d9a*/ 	.byte	0xff
	.zero		1


	//   ....[202]....
        /*0d9c*/ 	.word	0x00009e60
        /*0da0*/ 	.word	0x00000000
        /*0da4*/ 	.word	0x00000000
        /*0da8*/ 	.short	0x010a
        /*0daa*/ 	.byte	0xff
	.zero		1


	//   ....[203]....
        /*0dac*/ 	.word	0x00009ec0
        /*0db0*/ 	.word	0x00000000
        /*0db4*/ 	.word	0x00000000
        /*0db8*/ 	.short	0x010a
        /*0dba*/ 	.byte	0xff
	.zero		1


	//   ....[204]....
        /*0dbc*/ 	.word	0x00009f20
        /*0dc0*/ 	.word	0x00000000
        /*0dc4*/ 	.word	0x00000000
        /*0dc8*/ 	.short	0x010a
        /*0dca*/ 	.byte	0xff
	.zero		1


	//   ....[205]....
        /*0dcc*/ 	.word	0x00009f80
        /*0dd0*/ 	.word	0x00000000
        /*0dd4*/ 	.word	0x00000000
        /*0dd8*/ 	.short	0x010a
        /*0dda*/ 	.byte	0xff
	.zero		1


	//   ....[206]....
        /*0ddc*/ 	.word	0x00009fe0
        /*0de0*/ 	.word	0x00000000
        /*0de4*/ 	.word	0x00000000
        /*0de8*/ 	.short	0x010a
        /*0dea*/ 	.byte	0xff
	.zero		1


	//   ....[207]....
        /*0dec*/ 	.word	0x0000a040
        /*0df0*/ 	.word	0x00000000
        /*0df4*/ 	.word	0x00000000
        /*0df8*/ 	.short	0x010a
        /*0dfa*/ 	.byte	0xff
	.zero		1


	//   ....[208]....
        /*0dfc*/ 	.word	0x0000a0a0
        /*0e00*/ 	.word	0x00000000
        /*0e04*/ 	.word	0x00000000
        /*0e08*/ 	.short	0x010a
        /*0e0a*/ 	.byte	0xff
	.zero		1


	//   ....[209]....
        /*0e0c*/ 	.word	0x0000a100
        /*0e10*/ 	.word	0x00000000
        /*0e14*/ 	.word	0x00000000
        /*0e18*/ 	.short	0x010a
        /*0e1a*/ 	.byte	0xff
	.zero		1


	//   ....[210]....
        /*0e1c*/ 	.word	0x0000a160
        /*0e20*/ 	.word	0x00000000
        /*0e24*/ 	.word	0x00000000
        /*0e28*/ 	.short	0x010a
        /*0e2a*/ 	.byte	0xff
	.zero		1


	//   ....[211]....
        /*0e2c*/ 	.word	0x0000a1c0
        /*0e30*/ 	.word	0x00000000
        /*0e34*/ 	.word	0x00000000
        /*0e38*/ 	.short	0x010a
        /*0e3a*/ 	.byte	0xff
	.zero		1


	//   ....[212]....
        /*0e3c*/ 	.word	0x0000a220
        /*0e40*/ 	.word	0x00000004
        /*0e44*/ 	.word	0x00000278
        /*0e48*/ 	.short	0x010a
        /*0e4a*/ 	.byte	0xff
	.zero		1


	//   ....[213]....
        /*0e4c*/ 	.word	0x0000a280
        /*0e50*/ 	.word	0x00000004
        /*0e54*/ 	.word	0x00000270
        /*0e58*/ 	.short	0x010a
        /*0e5a*/ 	.byte	0xff
	.zero		1


	//   ....[214]....
        /*0e5c*/ 	.word	0x0000a2e0
        /*0e60*/ 	.word	0x00000005
        /*0e64*/ 	.word	0x00000008
        /*0e68*/ 	.short	0x010a
        /*0e6a*/ 	.byte	0xff
	.zero		1


	//   ....[215]....
        /*0e6c*/ 	.word	0x0000a3c0
        /*0e70*/ 	.word	0x00000003
        /*0e74*/ 	.word	0x00000008
        /*0e78*/ 	.short	0x010a
        /*0e7a*/ 	.byte	0xff
	.zero		1


	//   ....[216]....
        /*0e7c*/ 	.word	0x0000a420
        /*0e80*/ 	.word	0x00000004
        /*0e84*/ 	.word	0x00000270
        /*0e88*/ 	.short	0x010a
        /*0e8a*/ 	.byte	0xff
	.zero		1


	//   ....[217]....
        /*0e8c*/ 	.word	0x0000a480
        /*0e90*/ 	.word	0x00000004
        /*0e94*/ 	.word	0x00000290
        /*0e98*/ 	.short	0x010a
        /*0e9a*/ 	.byte	0xff
	.zero		1


	//   ....[218]....
        /*0e9c*/ 	.word	0x0000a4e0
        /*0ea0*/ 	.word	0x00000004
        /*0ea4*/ 	.word	0x00000000
        /*0ea8*/ 	.short	0x010a
        /*0eaa*/ 	.byte	0xff
	.zero		1


	//   ....[219]....
        /*0eac*/ 	.word	0x0000a540
        /*0eb0*/ 	.word	0x00000000
        /*0eb4*/ 	.word	0x00000000
        /*0eb8*/ 	.short	0x010a
        /*0eba*/ 	.byte	0xff
	.zero		1


	//   ....[220]....
        /*0ebc*/ 	.word	0x0000a5a0
        /*0ec0*/ 	.word	0x00000000
        /*0ec4*/ 	.word	0x000002a0
        /*0ec8*/ 	.short	0x010a
        /*0eca*/ 	.byte	0xff
	.zero		1


	//   ....[221]....
        /*0ecc*/ 	.word	0x0000a600
        /*0ed0*/ 	.word	0x00000000
        /*0ed4*/ 	.word	0x00000270
        /*0ed8*/ 	.short	0x010a
        /*0eda*/ 	.byte	0xff
	.zero		1


	//   ....[222]....
        /*0edc*/ 	.word	0x0000a660
        /*0ee0*/ 	.word	0x00000000
        /*0ee4*/ 	.word	0x00000268
        /*0ee8*/ 	.short	0x010a
        /*0eea*/ 	.byte	0xff
	.zero		1


	//   ....[223]....
        /*0eec*/ 	.word	0x0000a6c0
        /*0ef0*/ 	.word	0x00000000
        /*0ef4*/ 	.word	0x00000248
        /*0ef8*/ 	.short	0x010a
        /*0efa*/ 	.byte	0xff
	.zero		1


	//   ....[224]....
        /*0efc*/ 	.word	0x0000a720
        /*0f00*/ 	.word	0x00000000
        /*0f04*/ 	.word	0x00000248
        /*0f08*/ 	.short	0x010a
        /*0f0a*/ 	.byte	0xff
	.zero		1


	//   ....[225]....
        /*0f0c*/ 	.word	0x0000a780
        /*0f10*/ 	.word	0x00000000
        /*0f14*/ 	.word	0x00000000
        /*0f18*/ 	.short	0x010a
        /*0f1a*/ 	.byte	0xff
	.zero		1


	//   ....[226]....
        /*0f1c*/ 	.word	0x0000a7e0
        /*0f20*/ 	.word	0x00000000
        /*0f24*/ 	.word	0x00000000
        /*0f28*/ 	.short	0x010a
        /*0f2a*/ 	.byte	0xff
	.zero		1


	//   ....[227]....
        /*0f2c*/ 	.word	0x0000a840
        /*0f30*/ 	.word	0x00000000
        /*0f34*/ 	.word	0x00000270
        /*0f38*/ 	.short	0x010a
        /*0f3a*/ 	.byte	0xff
	.zero		1


	//   ....[228]....
        /*0f3c*/ 	.word	0x0000a890
        /*0f40*/ 	.word	0x00000000
        /*0f44*/ 	.word	0x00000230
        /*0f48*/ 	.short	0x010a
        /*0f4a*/ 	.byte	0xff
	.zero		1


	//   ....[229]....
        /*0f4c*/ 	.word	0x0000a8e0
        /*0f50*/ 	.word	0x0000003b
        /*0f54*/ 	.word	0x00000280
        /*0f58*/ 	.short	0x010a
        /*0f5a*/ 	.byte	0xff
	.zero		1


	//   ....[230]....
        /*0f5c*/ 	.word	0x0000a930
        /*0f60*/ 	.word	0x00000003
        /*0f64*/ 	.word	0x00000230
        /*0f68*/ 	.short	0x010a
        /*0f6a*/ 	.byte	0xff
	.zero		1


	//----- nvinfo : EIATTR_NUM_MBARRIERS
	.align		4
.L_47:
        /*0f6c*/ 	.byte	0x03, 0x38
        /*0f6e*/ 	.short	0x0055


	//----- nvinfo : EIATTR_EXIT_INSTR_OFFSETS
	.align		4
        /*0f70*/ 	.byte	0x04, 0x1c
        /*0f72*/ 	.short	(.L_49 - .L_48)


	//   ....[0]....
.L_48:
        /*0f74*/ 	.word	0x00004470


	//   ....[1]....
        /*0f78*/ 	.word	0x00004720


	//   ....[2]....
        /*0f7c*/ 	.word	0x00004780


	//   ....[3]....
        /*0f80*/ 	.word	0x00005920


	//   ....[4]....
        /*0f84*/ 	.word	0x00006b80


	//   ....[5]....
        /*0f88*/ 	.word	0x00006bc0


	//   ....[6]....
        /*0f8c*/ 	.word	0x000092f0


	//   ....[7]....
        /*0f90*/ 	.word	0x00009370


	//   ....[8]....
        /*0f94*/ 	.word	0x000093a0


	//   ....[9]....
        /*0f98*/ 	.word	0x00009420


	//----- nvinfo : EIATTR_MAX_THREADS
	.align		4
.L_49:
        /*0f9c*/ 	.byte	0x04, 0x05
        /*0f9e*/ 	.short	(.L_51 - .L_50)
.L_50:
        /*0fa0*/ 	.word	0x00000100
        /*0fa4*/ 	.word	0x00000001
        /*0fa8*/ 	.word	0x00000001


	//----- nvinfo : EIATTR_CRS_STACK_SIZE
	.align		4
.L_51:
        /*0fac*/ 	.byte	0x04, 0x1e
        /*0fae*/ 	.short	(.L_53 - .L_52)
.L_52:
        /*0fb0*/ 	.word	0x00000000


	//----- nvinfo : EIATTR_CBANK_PARAM_SIZE
	.align		4
.L_53:
        /*0fb4*/ 	.byte	0x03, 0x19
        /*0fb6*/ 	.short	0x0800


	//----- nvinfo : EIATTR_PARAM_CBANK
	.align		4
        /*0fb8*/ 	.byte	0x04, 0x0a
        /*0fba*/ 	.short	(.L_55 - .L_54)
	.align		4
.L_54:
        /*0fbc*/ 	.word	index@(.nv.constant0._ZN7cutlass13device_kernelINS_4conv6kernel13ConvUniversalINS1_16ConvProblemShapeILNS1_8OperatorE1ELi2EEENS1_10collective14CollectiveConvINS1_47MainloopSm100TmaUmmaWarpSpecializedImplicitGemmILS5_1ELi35ELi2ELi1ELi2EN4cute5tupleIJNSA_1CILi2EEENSC_ILi1EEESE_EEEEENSB_IJNSC_ILi128EEENSC_ILi64EEENSB_IJNSC_ILi32EEEEEEEEENS_6half_tESM_NSA_8TiledMMAINSA_8MMA_AtomIJNSA_26SM100_MMA_F16BF16_2x1SM_SSISM_SM_fLi128ELi64ELNSA_4UMMA5MajorE0ELSR_1ELNSQ_7ScaleInE0ELSS_0EEEEEENSA_6LayoutINSB_IJSE_SE_SE_EEENSB_IJNSC_ILi0EEESX_SX_EEEEENSB_IJNSA_10UnderscoreES10_S10_EEEEENS7_6detail27Sm100ImplicitGemmTileTraitsINSA_25SM100_TMA_2SM_LOAD_IM2COLENSA_14ComposedLayoutINSA_7SwizzleILi2ELi4ELi3EEENSA_18smem_ptr_flag_bitsILi16EEENSV_INSB_IJNSC_ILi8EEESJ_EEENSB_IJSJ_SE_EEEEEEEvEENS14_INSA_18SM100_TMA_2SM_LOADENS16_IS18_S1A_NSV_INSB_IJSJ_S1B_EEENSB_IJSE_SJ_EEEEEEEvEEEENS_8epilogue10collective18CollectiveEpilogueINS1O_23Sm100TmaWarpSpecializedILi3ELi2ELi16ELb1ELb0EEEJNSB_IJSI_SI_SK_EEENSB_IJNSV_ISI_SE_EENSV_INSB_IJNSC_ILi16EEESD_EEES1J_EEEEESM_NSB_IJNSB_IJlllEEESE_SX_EEESM_S20_NS1O_6fusion15FusionCallbacksIS1S_NS21_17LinearCombinationISM_fSM_fLNS_15FloatRoundStyleE2EEES1T_S1Y_JEEENSA_5SM1004TMEM4LOAD26SM100_TMEM_LOAD_32dp32b16xENSA_20SM90_TMA_LOAD_IM2COLENS16_INS17_ILi1ELi4ELi3EEES1A_NSV_INSB_IJS1B_S1V_EEENSB_IJS1V_SE_EEEEEEENSA_39AutoVectorizingCopyWithAssumedAlignmentILi128EEENSA_21SM90_TMA_STORE_IM2COLES2G_S2I_S2I_EEEvvEEEEvNT_6ParamsE)
        /*0fc0*/ 	.short	0x0380
        /*0fc2*/ 	.short	0x0800


	//----- nvinfo : EIATTR_SW_WAR
	.align		4
.L_55:
        /*0fc4*/ 	.byte	0x04, 0x36
        /*0fc6*/ 	.short	(.L_57 - .L_56)
.L_56:
        /*0fc8*/ 	.word	0x00000008
.L_57:


//--------------------- .nv.callgraph             --------------------------
	.section	.nv.callgraph,"",@"SHT_CUDA_CALLGRAPH"
	.align	4
	.sectionentsize	8
	.align		4
        /*0000*/ 	.word	0x00000000
	.align		4
        /*0004*/ 	.word	0xffffffff
	.align		4
        /*0008*/ 	.word	index@(_ZN7cutlass13device_kernelINS_4conv6kernel13ConvUniversalINS1_16ConvProblemShapeILNS1_8OperatorE1ELi2EEENS1_10collective14CollectiveConvINS1_47MainloopSm100TmaUmmaWarpSpecializedImplicitGemmILS5_1ELi35ELi2ELi1ELi2EN4cute5tupleIJNSA_1CILi2EEENSC_ILi1EEESE_EEEEENSB_IJNSC_ILi128EEENSC_ILi64EEENSB_IJNSC_ILi32EEEEEEEEENS_6half_tESM_NSA_8TiledMMAINSA_8MMA_AtomIJNSA_26SM100_MMA_F16BF16_2x1SM_SSISM_SM_fLi128ELi64ELNSA_4UMMA5MajorE0ELSR_1ELNSQ_7ScaleInE0ELSS_0EEEEEENSA_6LayoutINSB_IJSE_SE_SE_EEENSB_IJNSC_ILi0EEESX_SX_EEEEENSB_IJNSA_10UnderscoreES10_S10_EEEEENS7_6detail27Sm100ImplicitGemmTileTraitsINSA_25SM100_TMA_2SM_LOAD_IM2COLENSA_14ComposedLayoutINSA_7SwizzleILi2ELi4ELi3EEENSA_18smem_ptr_flag_bitsILi16EEENSV_INSB_IJNSC_ILi8EEESJ_EEENSB_IJSJ_SE_EEEEEEEvEENS14_INSA_18SM100_TMA_2SM_LOADENS16_IS18_S1A_NSV_INSB_IJSJ_S1B_EEENSB_IJSE_SJ_EEEEEEEvEEEENS_8epilogue10collective18CollectiveEpilogueINS1O_23Sm100TmaWarpSpecializedILi3ELi2ELi16ELb1ELb0EEEJNSB_IJSI_SI_SK_EEENSB_IJNSV_ISI_SE_EENSV_INSB_IJNSC_ILi16EEESD_EEES1J_EEEEESM_NSB_IJNSB_IJlllEEESE_SX_EEESM_S20_NS1O_6fusion15FusionCallbacksIS1S_NS21_17LinearCombinationISM_fSM_fLNS_15FloatRoundStyleE2EEES1T_S1Y_JEEENSA_5SM1004TMEM4LOAD26SM100_TMEM_LOAD_32dp32b16xENSA_20SM90_TMA_LOAD_IM2COLENS16_INS17_ILi1ELi4ELi3EEES1A_NSV_INSB_IJS1B_S1V_EEENSB_IJS1V_SE_EEEEEEENSA_39AutoVectorizingCopyWithAssumedAlignmentILi128EEENSA_21SM90_TMA_STORE_IM2COLES2G_S2I_S2I_EEEvvEEEEvNT_6ParamsE)
	.align		4
        /*000c*/ 	.word	index@(__assertfail)
	.align		4
        /*0010*/ 	.word	0x00000000
	.align		4
        /*0014*/ 	.word	0xfffffffe
	.align		4
        /*0018*/ 	.word	0x00000000
	.align		4
        /*001c*/ 	.word	0xfffffffd
	.align		4
        /*0020*/ 	.word	0x00000000
	.align		4
        /*0024*/ 	.word	0xfffffffc


//--------------------- .nv.constant4             --------------------------
	.section	.nv.constant4,"a",@progbits
	.align	8
	.align		8
.nv.constant4:
        /*0000*/ 	.dword	__assertfail
	.align		8
        /*0008*/ 	.dword	__unnamed_1
	.align		8
        /*0010*/ 	.dword	__unnamed_2
	.align		8
        /*0018*/ 	.dword	_ZN39_INTERNAL_09324af9_4_k_cu_2cba1a02_29124cuda3std3__45__cpo5beginE
	.align		8
        /*0020*/ 	.dword	_ZN39_INTERNAL_09324af9_4_k_cu_2cba1a02_29124cuda3std3__45__cpo3endE
	.align		8
        /*0028*/ 	.dword	_ZN39_INTERNAL_09324af9_4_k_cu_2cba1a02_29124cuda3std3__45__cpo6cbeginE
	.align		8
        /*0030*/ 	.dword	_ZN39_INTERNAL_09324af9_4_k_cu_2cba1a02_29124cuda3std3__45__cpo4cendE
	.align		8
        /*0038*/ 	.dword	_ZN39_INTERNAL_09324af9_4_k_cu_2cba1a02_29124cuda3std3__441_GLOBAL__N__09324af9_4_k_cu_2cba1a02_29126ignoreE
	.align		8
        /*0040*/ 	.dword	_ZN39_INTERNAL_09324af9_4_k_cu_2cba1a02_29124cuda3std3__419piecewise_constructE
	.align		8
        /*0048*/ 	.dword	_ZN39_INTERNAL_09324af9_4_k_cu_2cba1a02_29124cuda3std3__48in_placeE
	.align		8
        /*0050*/ 	.dword	_ZN39_INTERNAL_09324af9_4_k_cu_2cba1a02_29124cuda3std6ranges3__45__cpo4swapE
	.align		8
        /*0058*/ 	.dword	_ZN39_INTERNAL_09324af9_4_k_cu_2cba1a02_29124cuda3std6ranges3__45__cpo9iter_moveE
	.align		8
        /*0060*/ 	.dword	_ZN39_INTERNAL_09324af9_4_k_cu_2cba1a02_29124cute7productE
	.align		8
        /*0068*/ 	.dword	_ZN39_INTERNAL_09324af9_4_k_cu_2cba1a02_29124cute1_E
	.align		8
        /*0070*/ 	.dword	$str$27
	.align		8
        /*0078*/ 	.dword	$str$28
	.align		8
        /*0080*/ 	.dword	$str$29
	.align		8
        /*0088*/ 	.dword	$str$30


//--------------------- .text._ZN7cutlass13device_kernelINS_4conv6kernel13ConvUniversalINS1_16ConvProblemShapeILNS1_8OperatorE1ELi2EEENS1_10collective14CollectiveConvINS1_47MainloopSm100TmaUmmaWarpSpecializedImplicitGemmILS5_1ELi35ELi2ELi1ELi2EN4cute5tupleIJNSA_1CILi2EEENSC_ILi1EEESE_EEEEENSB_IJNSC_ILi128EEENSC_ILi64EEENSB_IJNSC_ILi32EEEEEEEEENS_6half_tESM_NSA_8TiledMMAINSA_8MMA_AtomIJNSA_26SM100_MMA_F16BF16_2x1SM_SSISM_SM_fLi128ELi64ELNSA_4UMMA5MajorE0ELSR_1ELNSQ_7ScaleInE0ELSS_0EEEEEENSA_6LayoutINSB_IJSE_SE_SE_EEENSB_IJNSC_ILi0EEESX_SX_EEEEENSB_IJNSA_10UnderscoreES10_S10_EEEEENS7_6detail27Sm100ImplicitGemmTileTraitsINSA_25SM100_TMA_2SM_LOAD_IM2COLENSA_14ComposedLayoutINSA_7SwizzleILi2ELi4ELi3EEENSA_18smem_ptr_flag_bitsILi16EEENSV_INSB_IJNSC_ILi8EEESJ_EEENSB_IJSJ_SE_EEEEEEEvEENS14_INSA_18SM100_TMA_2SM_LOADENS16_IS18_S1A_NSV_INSB_IJSJ_S1B_EEENSB_IJSE_SJ_EEEEEEEvEEEENS_8epilogue10collective18CollectiveEpilogueINS1O_23Sm100TmaWarpSpecializedILi3ELi2ELi16ELb1ELb0EEEJNSB_IJSI_SI_SK_EEENSB_IJNSV_ISI_SE_EENSV_INSB_IJNSC_ILi16EEESD_EEES1J_EEEEESM_NSB_IJNSB_IJlllEEESE_SX_EEESM_S20_NS1O_6fusion15FusionCallbacksIS1S_NS21_17LinearCombinationISM_fSM_fLNS_15FloatRoundStyleE2EEES1T_S1Y_JEEENSA_5SM1004TMEM4LOAD26SM100_TMEM_LOAD_32dp32b16xENSA_20SM90_TMA_LOAD_IM2COLENS16_INS17_ILi1ELi4ELi3EEES1A_NSV_INSB_IJS1B_S1V_EEENSB_IJS1V_SE_EEEEEEENSA_39AutoVectorizingCopyWithAssumedAlignmentILi128EEENSA_21SM90_TMA_STORE_IM2COLES2G_S2I_S2I_EEEvvEEEEvNT_6ParamsE --------------------------
	.section	.text._ZN7cutlass13device_kernelINS_4conv6kernel13ConvUniversalINS1_16ConvProblemShapeILNS1_8OperatorE1ELi2EEENS1_10collective14CollectiveConvINS1_47MainloopSm100TmaUmmaWarpSpecializedImplicitGemmILS5_1ELi35ELi2ELi1ELi2EN4cute5tupleIJNSA_1CILi2EEENSC_ILi1EEESE_EEEEENSB_IJNSC_ILi128EEENSC_ILi64EEENSB_IJNSC_ILi32EEEEEEEEENS_6half_tESM_NSA_8TiledMMAINSA_8MMA_AtomIJNSA_26SM100_MMA_F16BF16_2x1SM_SSISM_SM_fLi128ELi64ELNSA_4UMMA5MajorE0ELSR_1ELNSQ_7ScaleInE0ELSS_0EEEEEENSA_6LayoutINSB_IJSE_SE_SE_EEENSB_IJNSC_ILi0EEESX_SX_EEEEENSB_IJNSA_10UnderscoreES10_S10_EEEEENS7_6detail27Sm100ImplicitGemmTileTraitsINSA_25SM100_TMA_2SM_LOAD_IM2COLENSA_14ComposedLayoutINSA_7SwizzleILi2ELi4ELi3EEENSA_18smem_ptr_flag_bitsILi16EEENSV_INSB_IJNSC_ILi8EEESJ_EEENSB_IJSJ_SE_EEEEEEEvEENS14_INSA_18SM100_TMA_2SM_LOADENS16_IS18_S1A_NSV_INSB_IJSJ_S1B_EEENSB_IJSE_SJ_EEEEEEEvEEEENS_8epilogue10collective18CollectiveEpilogueINS1O_23Sm100TmaWarpSpecializedILi3ELi2ELi16ELb1ELb0EEEJNSB_IJSI_SI_SK_EEENSB_IJNSV_ISI_SE_EENSV_INSB_IJNSC_ILi16EEESD_EEES1J_EEEEESM_NSB_IJNSB_IJlllEEESE_SX_EEESM_S20_NS1O_6fusion15FusionCallbacksIS1S_NS21_17LinearCombinationISM_fSM_fLNS_15FloatRoundStyleE2EEES1T_S1Y_JEEENSA_5SM1004TMEM4LOAD26SM100_TMEM_LOAD_32dp32b16xENSA_20SM90_TMA_LOAD_IM2COLENS16_INS17_ILi1ELi4ELi3EEES1A_NSV_INSB_IJS1B_S1V_EEENSB_IJS1V_SE_EEEEEEENSA_39AutoVectorizingCopyWithAssumedAlignmentILi128EEENSA_21SM90_TMA_STORE_IM2COLES2G_S2I_S2I_EEEvvEEEEvNT_6ParamsE,"ax",@progbits
	.align	128
.text._ZN7cutlass13device_kernelINS_4conv6kernel13ConvUniversalINS1_16ConvProblemShapeILNS1_8OperatorE1ELi2EEENS1_10collective14CollectiveConvINS1_47MainloopSm100TmaUmmaWarpSpecializedImplicitGemmILS5_1ELi35ELi2ELi1ELi2EN4cute5tupleIJNSA_1CILi2EEENSC_ILi1EEESE_EEEEENSB_IJNSC_ILi128EEENSC_ILi64EEENSB_IJNSC_ILi32EEEEEEEEENS_6half_tESM_NSA_8TiledMMAINSA_8MMA_AtomIJNSA_26SM100_MMA_F16BF16_2x1SM_SSISM_SM_fLi128ELi64ELNSA_4UMMA5MajorE0ELSR_1ELNSQ_7ScaleInE0ELSS_0EEEEEENSA_6LayoutINSB_IJSE_SE_SE_EEENSB_IJNSC_ILi0EEESX_SX_EEEEENSB_IJNSA_10UnderscoreES10_S10_EEEEENS7_6detail27Sm100ImplicitGemmTileTraitsINSA_25SM100_TMA_2SM_LOAD_IM2COLENSA_14ComposedLayoutINSA_7SwizzleILi2ELi4ELi3EEENSA_18smem_ptr_flag_bitsILi16EEENSV_INSB_IJNSC_ILi8EEESJ_EEENSB_IJSJ_SE_EEEEEEEvEENS14_INSA_18SM100_TMA_2SM_LOADENS16_IS18_S1A_NSV_INSB_IJSJ_S1B_EEENSB_IJSE_SJ_EEEEEEEvEEEENS_8epilogue10collective18CollectiveEpilogueINS1O_23Sm100TmaWarpSpecializedILi3ELi2ELi16ELb1ELb0EEEJNSB_IJSI_SI_SK_EEENSB_IJNSV_ISI_SE_EENSV_INSB_IJNSC_ILi16EEESD_EEES1J_EEEEESM_NSB_IJNSB_IJlllEEESE_SX_EEESM_S20_NS1O_6fusion15FusionCallbacksIS1S_NS21_17LinearCombinationISM_fSM_fLNS_15FloatRoundStyleE2EEES1T_S1Y_JEEENSA_5SM1004TMEM4LOAD26SM100_TMEM_LOAD_32dp32b16xENSA_20SM90_TMA_LOAD_IM2COLENS16_INS17_ILi1ELi4ELi3EEES1A_NSV_INSB_IJS1B_S1V_EEENSB_IJS1V_SE_EEEEEEENSA_39AutoVectorizingCopyWithAssumedAlignmentILi128EEENSA_21SM90_TMA_STORE_IM2COLES2G_S2I_S2I_EEEvvEEEEvNT_6ParamsE:
        .type           _ZN7cutlass13device_kernelINS_4conv6kernel13ConvUniversalINS1_16ConvProblemShapeILNS1_8OperatorE1ELi2EEENS1_10collective14CollectiveConvINS1_47MainloopSm100TmaUmmaWarpSpecializedImplicitGemmILS5_1ELi35ELi2ELi1ELi2EN4cute5tupleIJNSA_1CILi2EEENSC_ILi1EEESE_EEEEENSB_IJNSC_ILi128EEENSC_ILi64EEENSB_IJNSC_ILi32EEEEEEEEENS_6half_tESM_NSA_8TiledMMAINSA_8MMA_AtomIJNSA_26SM100_MMA_F16BF16_2x1SM_SSISM_SM_fLi128ELi64ELNSA_4UMMA5MajorE0ELSR_1ELNSQ_7ScaleInE0ELSS_0EEEEEENSA_6LayoutINSB_IJSE_SE_SE_EEENSB_IJNSC_ILi0EEESX_SX_EEEEENSB_IJNSA_10UnderscoreES10_S10_EEEEENS7_6detail27Sm100ImplicitGemmTileTraitsINSA_25SM100_TMA_2SM_LOAD_IM2COLENSA_14ComposedLayoutINSA_7SwizzleILi2ELi4ELi3EEENSA_18smem_ptr_flag_bitsILi16EEENSV_INSB_IJNSC_ILi8EEESJ_EEENSB_IJSJ_SE_EEEEEEEvEENS14_INSA_18SM100_TMA_2SM_LOADENS16_IS18_S1A_NSV_INSB_IJSJ_S1B_EEENSB_IJSE_SJ_EEEEEEEvEEEENS_8epilogue10collective18CollectiveEpilogueINS1O_23Sm100TmaWarpSpecializedILi3ELi2ELi16ELb1ELb0EEEJNSB_IJSI_SI_SK_EEENSB_IJNSV_ISI_SE_EENSV_INSB_IJNSC_ILi16EEESD_EEES1J_EEEEESM_NSB_IJNSB_IJlllEEESE_SX_EEESM_S20_NS1O_6fusion15FusionCallbacksIS1S_NS21_17LinearCombinationISM_fSM_fLNS_15FloatRoundStyleE2EEES1T_S1Y_JEEENSA_5SM1004TMEM4LOAD26SM100_TMEM_LOAD_32dp32b16xENSA_20SM90_TMA_LOAD_IM2COLENS16_INS17_ILi1ELi4ELi3EEES1A_NSV_INSB_IJS1B_S1V_EEENSB_IJS1V_SE_EEEEEEENSA_39AutoVectorizingCopyWithAssumedAlignmentILi128EEENSA_21SM90_TMA_STORE_IM2COLES2G_S2I_S2I_EEEvvEEEEvNT_6ParamsE,@function
        .size           _ZN7cutlass13device_kernelINS_4conv6kernel13ConvUniversalINS1_16ConvProblemShapeILNS1_8OperatorE1ELi2EEENS1_10collective14CollectiveConvINS1_47MainloopSm100TmaUmmaWarpSpecializedImplicitGemmILS5_1ELi35ELi2ELi1ELi2EN4cute5tupleIJNSA_1CILi2EEENSC_ILi1EEESE_EEEEENSB_IJNSC_ILi128EEENSC_ILi64EEENSB_IJNSC_ILi32EEEEEEEEENS_6half_tESM_NSA_8TiledMMAINSA_8MMA_AtomIJNSA_26SM100_MMA_F16BF16_2x1SM_SSISM_SM_fLi128ELi64ELNSA_4UMMA5MajorE0ELSR_1ELNSQ_7ScaleInE0ELSS_0EEEEEENSA_6LayoutINSB_IJSE_SE_SE_EEENSB_IJNSC_ILi0EEESX_SX_EEEEENSB_IJNSA_10UnderscoreES10_S10_EEEEENS7_6detail27Sm100ImplicitGemmTileTraitsINSA_25SM100_TMA_2SM_LOAD_IM2COLENSA_14ComposedLayoutINSA_7SwizzleILi2ELi4ELi3EEENSA_18smem_ptr_flag_bitsILi16EEENSV_INSB_IJNSC_ILi8EEESJ_EEENSB_IJSJ_SE_EEEEEEEvEENS14_INSA_18SM100_TMA_2SM_LOADENS16_IS18_S1A_NSV_INSB_IJSJ_S1B_EEENSB_IJSE_SJ_EEEEEEEvEEEENS_8epilogue10collective18CollectiveEpilogueINS1O_23Sm100TmaWarpSpecializedILi3ELi2ELi16ELb1ELb0EEEJNSB_IJSI_SI_SK_EEENSB_IJNSV_ISI_SE_EENSV_INSB_IJNSC_ILi16EEESD_EEES1J_EEEEESM_NSB_IJNSB_IJlllEEESE_SX_EEESM_S20_NS1O_6fusion15FusionCallbacksIS1S_NS21_17LinearCombinationISM_fSM_fLNS_15FloatRoundStyleE2EEES1T_S1Y_JEEENSA_5SM1004TMEM4LOAD26SM100_TMEM_LOAD_32dp32b16xENSA_20SM90_TMA_LOAD_IM2COLENS16_INS17_ILi1ELi4ELi3EEES1A_NSV_INSB_IJS1B_S1V_EEENSB_IJS1V_SE_EEEEEEENSA_39AutoVectorizingCopyWithAssumedAlignmentILi128EEENSA_21SM90_TMA_STORE_IM2COLES2G_S2I_S2I_EEEvvEEEEvNT_6ParamsE,(.L_x_259 - _ZN7cutlass13device_kernelINS_4conv6kernel13ConvUniversalINS1_16ConvProblemShapeILNS1_8OperatorE1ELi2EEENS1_10collective14CollectiveConvINS1_47MainloopSm100TmaUmmaWarpSpecializedImplicitGemmILS5_1ELi35ELi2ELi1ELi2EN4cute5tupleIJNSA_1CILi2EEENSC_ILi1EEESE_EEEEENSB_IJNSC_ILi128EEENSC_ILi64EEENSB_IJNSC_ILi32EEEEEEEEENS_6half_tESM_NSA_8TiledMMAINSA_8MMA_AtomIJNSA_26SM100_MMA_F16BF16_2x1SM_SSISM_SM_fLi128ELi64ELNSA_4UMMA5MajorE0ELSR_1ELNSQ_7ScaleInE0ELSS_0EEEEEENSA_6LayoutINSB_IJSE_SE_SE_EEENSB_IJNSC_ILi0EEESX_SX_EEEEENSB_IJNSA_10UnderscoreES10_S10_EEEEENS7_6detail27Sm100ImplicitGemmTileTraitsINSA_25SM100_TMA_2SM_LOAD_IM2COLENSA_14ComposedLayoutINSA_7SwizzleILi2ELi4ELi3EEENSA_18smem_ptr_flag_bitsILi16EEENSV_INSB_IJNSC_ILi8EEESJ_EEENSB_IJSJ_SE_EEEEEEEvEENS14_INSA_18SM100_TMA_2SM_LOADENS16_IS18_S1A_NSV_INSB_IJSJ_S1B_EEENSB_IJSE_SJ_EEEEEEEvEEEENS_8epilogue10collective18CollectiveEpilogueINS1O_23Sm100TmaWarpSpecializedILi3ELi2ELi16ELb1ELb0EEEJNSB_IJSI_SI_SK_EEENSB_IJNSV_ISI_SE_EENSV_INSB_IJNSC_ILi16EEESD_EEES1J_EEEEESM_NSB_IJNSB_IJlllEEESE_SX_EEESM_S20_NS1O_6fusion15FusionCallbacksIS1S_NS21_17LinearCombinationISM_fSM_fLNS_15FloatRoundStyleE2EEES1T_S1Y_JEEENSA_5SM1004TMEM4LOAD26SM100_TMEM_LOAD_32dp32b16xENSA_20SM90_TMA_LOAD_IM2COLENS16_INS17_ILi1ELi4ELi3EEES1A_NSV_INSB_IJS1B_S1V_EEENSB_IJS1V_SE_EEEEEEENSA_39AutoVectorizingCopyWithAssumedAlignmentILi128EEENSA_21SM90_TMA_STORE_IM2COLES2G_S2I_S2I_EEEvvEEEEvNT_6ParamsE)
        .other          _ZN7cutlass13device_kernelINS_4conv6kernel13ConvUniversalINS1_16ConvProblemShapeILNS1_8OperatorE1ELi2EEENS1_10collective14CollectiveConvINS1_47MainloopSm100TmaUmmaWarpSpecializedImplicitGemmILS5_1ELi35ELi2ELi1ELi2EN4cute5tupleIJNSA_1CILi2EEENSC_ILi1EEESE_EEEEENSB_IJNSC_ILi128EEENSC_ILi64EEENSB_IJNSC_ILi32EEEEEEEEENS_6half_tESM_NSA_8TiledMMAINSA_8MMA_AtomIJNSA_26SM100_MMA_F16BF16_2x1SM_SSISM_SM_fLi128ELi64ELNSA_4UMMA5MajorE0ELSR_1ELNSQ_7ScaleInE0ELSS_0EEEEEENSA_6LayoutINSB_IJSE_SE_SE_EEENSB_IJNSC_ILi0EEESX_SX_EEEEENSB_IJNSA_10UnderscoreES10_S10_EEEEENS7_6detail27Sm100ImplicitGemmTileTraitsINSA_25SM100_TMA_2SM_LOAD_IM2COLENSA_14ComposedLayoutINSA_7SwizzleILi2ELi4ELi3EEENSA_18smem_ptr_flag_bitsILi16EEENSV_INSB_IJNSC_ILi8EEESJ_EEENSB_IJSJ_SE_EEEEEEEvEENS14_INSA_18SM100_TMA_2SM_LOADENS16_IS18_S1A_NSV_INSB_IJSJ_S1B_EEENSB_IJSE_SJ_EEEEEEEvEEEENS_8epilogue10collective18CollectiveEpilogueINS1O_23Sm100TmaWarpSpecializedILi3ELi2ELi16ELb1ELb0EEEJNSB_IJSI_SI_SK_EEENSB_IJNSV_ISI_SE_EENSV_INSB_IJNSC_ILi16EEESD_EEES1J_EEEEESM_NSB_IJNSB_IJlllEEESE_SX_EEESM_S20_NS1O_6fusion15FusionCallbacksIS1S_NS21_17LinearCombinationISM_fSM_fLNS_15FloatRoundStyleE2EEES1T_S1Y_JEEENSA_5SM1004TMEM4LOAD26SM100_TMEM_LOAD_32dp32b16xENSA_20SM90_TMA_LOAD_IM2COLENS16_INS17_ILi1ELi4ELi3EEES1A_NSV_INSB_IJS1B_S1V_EEENSB_IJS1V_SE_EEEEEEENSA_39AutoVectorizingCopyWithAssumedAlignmentILi128EEENSA_21SM90_TMA_STORE_IM2COLES2G_S2I_S2I_EEEvvEEEEvNT_6ParamsE,@"STO_CUDA_ENTRY STV_DEFAULT"
_ZN7cutlass13device_kernelINS_4conv6kernel13ConvUniversalINS1_16ConvProblemShapeILNS1_8OperatorE1ELi2EEENS1_10collective14CollectiveConvINS1_47MainloopSm100TmaUmmaWarpSpecializedImplicitGemmILS5_1ELi35ELi2ELi1ELi2EN4cute5tupleIJNSA_1CILi2EEENSC_ILi1EEESE_EEEEENSB_IJNSC_ILi128EEENSC_ILi64EEENSB_IJNSC_ILi32EEEEEEEEENS_6half_tESM_NSA_8TiledMMAINSA_8MMA_AtomIJNSA_26SM100_MMA_F16BF16_2x1SM_SSISM_SM_fLi128ELi64ELNSA_4UMMA5MajorE0ELSR_1ELNSQ_7ScaleInE0ELSS_0EEEEEENSA_6LayoutINSB_IJSE_SE_SE_EEENSB_IJNSC_ILi0EEESX_SX_EEEEENSB_IJNSA_10UnderscoreES10_S10_EEEEENS7_6detail27Sm100ImplicitGemmTileTraitsINSA_25SM100_TMA_2SM_LOAD_IM2COLENSA_14ComposedLayoutINSA_7SwizzleILi2ELi4ELi3EEENSA_18smem_ptr_flag_bitsILi16EEENSV_INSB_IJNSC_ILi8EEESJ_EEENSB_IJSJ_SE_EEEEEEEvEENS14_INSA_18SM100_TMA_2SM_LOADENS16_IS18_S1A_NSV_INSB_IJSJ_S1B_EEENSB_IJSE_SJ_EEEEEEEvEEEENS_8epilogue10collective18CollectiveEpilogueINS1O_23Sm100TmaWarpSpecializedILi3ELi2ELi16ELb1ELb0EEEJNSB_IJSI_SI_SK_EEENSB_IJNSV_ISI_SE_EENSV_INSB_IJNSC_ILi16EEESD_EEES1J_EEEEESM_NSB_IJNSB_IJlllEEESE_SX_EEESM_S20_NS1O_6fusion15FusionCallbacksIS1S_NS21_17LinearCombinationISM_fSM_fLNS_15FloatRoundStyleE2EEES1T_S1Y_JEEENSA_5SM1004TMEM4LOAD26SM100_TMEM_LOAD_32dp32b16xENSA_20SM90_TMA_LOAD_IM2COLENS16_INS17_ILi1ELi4ELi3EEES1A_NSV_INSB_IJS1B_S1V_EEENSB_IJS1V_SE_EEEEEEENSA_39AutoVectorizingCopyWithAssumedAlignmentILi128EEENSA_21SM90_TMA_STORE_IM2COLES2G_S2I_S2I_EEEvvEEEEvNT_6ParamsE:
[----:B------:R-:W1:Y:S01]  /*0000*/  LDC R1, c[0x0][0x37c] ;  /* 0x0000df00ff017b82 */ /* 0x000e620000000800 */
[----:B------:R-:W2:Y:S01]  /*0010*/  S2R R55, SR_TID.X ;  /* 0x0000000000377919 */ /* 0x000ea20000002100 */
[----:B------:R-:W3:Y:S06]  /*0020*/  LDCU.64 UR8, c[0x0][0x890] ;  /* 0x00011200ff0877ac */ /* 0x000eec0008000a00 */
[----:B------:R-:W4:Y:S01]  /*0030*/  S2UR UR4, SR_CgaCtaId ;  /* 0x00000000000479c3 */ /* 0x000f220000008800 */
[----:B-1----:R-:W-:Y:S01]  /*0040*/  VIADD R1, R1, 0xfffffff8 ;  /* 0xfffffff801017836 */ /* 0x002fe20000000000 */
[----:B------:R-:W-:-:S02]  /*0050*/  PRMT R45, RZ, 0x7610, R45 ;  /* 0x00007610ff2d7816 */ /* 0x000fc4000000002d */
[----:B------:R-:W-:Y:S02]  /*0060*/  ELECT P1, URZ, PT ;  /* 0x0000000000ff782f */ /* 0x000fe40003820000 */
[----:B------:R-:W-:Y:S01]  /*0070*/  R2UR UR43, R1 ;  /* 0x00000000012b72ca */ /* 0x000fe200000e0000 */
[----:B---3--:R-:W-:-:S04]  /*0080*/  UISETP.NE.U32.AND UP0, UPT, UR8, URZ, UPT ;  /* 0x000000ff0800728c */ /* 0x008fc8000bf05070 */
[----:B------:R-:W-:Y:S02]  /*0090*/  UISETP.NE.AND.EX UP0, UPT, UR9, URZ, UPT, UP0 ;  /* 0x000000ff0900728c */ /* 0x000fe4000bf05300 */
[----:B----4-:R-:W-:Y:S02]  /*00a0*/  ULOP3.LUT UR31, UR4, 0x1, URZ, 0xc0, !UPT ;  /* 0x00000001041f7892 */ /* 0x010fe4000f8ec0ff */
[----:B------:R-:W-:Y:S01]  /*00b0*/  ULOP3.LUT UR30, UR4, 0x1, URZ, 0x3c, !UPT ;  /* 0x00000001041e7892 */ /* 0x000fe2000f8e3cff */
[----:B--2---:R-:W-:-:S05]  /*00c0*/  SHF.R.U32.HI R46, RZ, 0x5, R55 ;  /* 0x00000005ff2e7819 */ /* 0x004fca0000011637 */
[----:B------:R-:W1:Y:S02]  /*00d0*/  SHFL.IDX PT, R0, R46, RZ, 0x1f ;  /* 0x00001fff2e007589 */ /* 0x000e6400000e0000 */
[----:B-1----:R-:W-:Y:S01]  /*00e0*/  R2UR UR18, R0 ;  /* 0x00000000001272ca */ /* 0x002fe200000e0000 */
[----:B------:R-:W-:-:S14]  /*00f0*/  BRA.U UP0, `(.L_x_0) ;  /* 0x0000000100307547 */ /* 0x000fdc000b800000 */
[----:B------:R-:W1:Y:S02]  /*0100*/  LDCU.64 UR4, c[0x0][0x888] ;  /* 0x00011100ff0477ac */ /* 0x000e640008000a00 */
[----:B-1----:R-:W-:-:S04]  /*0110*/  UISETP.NE.U32.AND UP0, UPT, UR4, URZ, UPT ;  /* 0x000000ff0400728c */ /* 0x002fc8000bf05070 */
[----:B------:R-:W-:-:S09]  /*0120*/  UISETP.NE.AND.EX UP0, UPT, UR5, URZ, UPT, UP0 ;  /* 0x000000ff0500728c */ /* 0x000fd2000bf05300 */
[----:B------:R-:W-:Y:S05]  /*0130*/  BRA.U !UP0, `(.L_x_1) ;  /* 0x0000000108147547 */ /* 0x000fea000b800000 */
[----:B------:R-:W1:Y:S01]  /*0140*/  LDC.64 R26, c[0x0][0x888] ;  /* 0x00022200ff1a7b82 */ /* 0x000e620000000a00 */
[----:B------:R-:W1:Y:S02]  /*0150*/  LDCU.64 UR4, c[0x0][0x358] ;  /* 0x00006b00ff0477ac */ /* 0x000e640008000a00 */
[----:B-1----:R1:W5:Y:S01]  /*0160*/  LDG.E R26, desc[UR4][R26.64] ;  /* 0x000000041a1a7981 */ /* 0x002362000c1e1900 */
[----:B------:R-:W-:Y:S01]  /*0170*/  HFMA2 R45, -RZ, RZ, 0, 5.9604644775390625e-08 ;  /* 0x00000001ff2d7431 */ /* 0x000fe200000001ff */
[----:B------:R-:W-:Y:S05]  /*0180*/  BRA `(.L_x_0) ;  /* 0x00000000000c7947 */ /* 0x000fea0003800000 */
.L_x_1:
[----:B------:R-:W1:Y:S01]  /*0190*/  LDCU UR4, c[0x0][0x880] ;  /* 0x00011000ff0477ac */ /* 0x000e620008000800 */
[----:B------:R-:W-:Y:S01]  /*01a0*/  HFMA2 R45, -RZ, RZ, 0, 5.9604644775390625e-08 ;  /* 0x00000001ff2d7431 */ /* 0x000fe200000001ff */
[----:B-1----:R-:W-:-:S07]  /*01b0*/  MOV R26, UR4 ;  /* 0x00000004001a7c02 */ /* 0x002fce0008000f00 */
.L_x_0:
[----:B------:R-:W2:Y:S02]  /*01c0*/  LDCU.64 UR4, c[0x0][0x8b0] ;  /* 0x00011600ff0477ac */ /* 0x000ea40008000a00 */
[----:B--2---:R-:W-:-:S04]  /*01d0*/  UISETP.NE.U32.AND UP0, UPT, UR4, URZ, UPT ;  /* 0x000000ff0400728c */ /* 0x004fc8000bf05070 */
[----:B------:R-:W-:-:S09]  /*01e0*/  UISETP.NE.AND.EX UP0, UPT, UR5, URZ, UPT, UP0 ;  /* 0x000000ff0500728c */ /* 0x000fd2000bf05300 */
[----:B------:R-:W-:Y:S05]  /*01f0*/  BRA.U UP0, `(.L_x_2) ;  /* 0x0000000100287547 */ /* 0x000fea000b800000 */
[----:B------:R-:W2:Y:S02]  /*0200*/  LDCU.64 UR4, c[0x0][0x8a8] ;  /* 0x00011500ff0477ac */ /* 0x000ea40008000a00 */
[----:B--2---:R-:W-:-:S04]  /*0210*/  UISETP.NE.U32.AND UP0, UPT, UR4, URZ, UPT ;  /* 0x000000ff0400728c */ /* 0x004fc8000bf05070 */
[----:B------:R-:W-:-:S09]  /*0220*/  UISETP.NE.AND.EX UP0, UPT, UR5, URZ, UPT, UP0 ;  /* 0x000000ff0500728c */ /* 0x000fd2000bf05300 */
[----:B------:R-:W-:Y:S05]  /*0230*/  BRA.U !UP0, `(.L_x_3) ;  /* 0x0000000108107547 */ /* 0x000fea000b800000 */
[----:B------:R-:W2:Y:S01]  /*0240*/  LDC.64 R24, c[0x0][0x8a8] ;  /* 0x00022a00ff187b82 */ /* 0x000ea20000000a00 */
[----:B------:R-:W2:Y:S02]  /*0250*/  LDCU.64 UR4, c[0x0][0x358] ;  /* 0x00006b00ff0477ac */ /* 0x000ea40008000a00 */
[----:B--2---:R2:W5:Y:S01]  /*0260*/  LDG.E R24, desc[UR4][R24.64] ;  /* 0x0000000418187981 */ /* 0x004562000c1e1900 */
[----:B------:R-:W-:Y:S05]  /*0270*/  BRA `(.L_x_2) ;  /* 0x0000000000087947 */ /* 0x000fea0003800000 */
.L_x_3:
[----:B------:R-:W2:Y:S02]  /*0280*/  LDCU UR4, c[0x0][0x8a0] ;  /* 0x00011400ff0477ac */ /* 0x000ea40008000800 */
[----:B--2---:R-:W-:Y:S02]  /*0290*/  MOV R24, UR4 ;  /* 0x0000000400187c02 */ /* 0x004fe40008000f00 */
.L_x_2:
[----:B------:R-:W-:Y:S01]  /*02a0*/  IMAD.U32 R0, RZ, RZ, UR18 ;  /* 0x00000012ff007e24 */ /* 0x000fe2000f8e00ff */
[----:B------:R-:W-:Y:S04]  /*02b0*/  BSSY.RECONVERGENT B0, `(.L_x_4) ;  /* 0x000000c000007945 */ /* 0x000fe80003800200 */
[C---:B------:R-:W-:Y:S02]  /*02c0*/  ISETP.NE.OR P2, PT, R0.reuse, 0x1, !P1 ;  /* 0x000000010000780c */ /* 0x040fe40004f45670 */
[----:B------:R-:W-:-:S11]  /*02d0*/  ISETP.NE.OR P0, PT, R0, 0x3, !P1 ;  /* 0x000000030000780c */ /* 0x000fd60004f05670 */
[----:B------:R-:W-:Y:S05]  /*02e0*/  @P2 BRA `(.L_x_5) ;  /* 0x0000000000202947 */ /* 0x000fea0003800000 */
[----:B------:R-:W3:Y:S02]  /*02f0*/  LDCU.64 UR4, c[0x0][0x348] ;  /* 0x00006900ff0477ac */ /* 0x000ee40008000a00 */
[----:B---3--:R-:W-:Y:S02]  /*0300*/  UIADD3 UR6, UP1, UPT, UR4, 0x80, URZ ;  /* 0x0000008004067890 */ /* 0x008fe4000ff3e0ff */
[----:B------:R-:W-:Y:S02]  /*0310*/  UIADD3 UR4, UP0, UPT, UR4, 0x180, URZ ;  /* 0x0000018004047890 */ /* 0x000fe4000ff1e0ff */
[----:B------:R-:W-:Y:S02]  /*0320*/  UIADD3.X UR7, UPT, UPT, URZ, UR5, URZ, UP1, !UPT ;  /* 0x00000005ff077290 */ /* 0x000fe40008ffe4ff */
[----:B------:R-:W-:-:S07]  /*0330*/  UIADD3.X UR5, UPT, UPT, URZ, UR5, URZ, UP0, !UPT ;  /* 0x00000005ff057290 */ /* 0x000fce00087fe4ff */
[----:B------:R3:W-:Y:S02]  /*0340*/  UTMACCTL.PF [UR6] ;  /* 0x00000000060079b9 */ /* 0x0007e40008040000 */
[----:B------:R3:W-:Y:S02]  /*0350*/  UTMACCTL.PF [UR4] ;  /* 0x00000000040079b9 */ /* 0x0007e40008040000 */
[----:B---3--:R-:W-:Y:S01]  /*0360*/  NOP ;  /* 0x0000000000007918 */ /* 0x008fe20000000000 */
.L_x_5:
[----:B------:R-:W-:Y:S05]  /*0370*/  BSYNC.RECONVERGENT B0 ;  /* 0x0000000000007941 */ /* 0x000fea0003800200 */
.L_x_4:
[----:B------:R-:W-:Y:S04]  /*0380*/  BSSY.RECONVERGENT B0, `(.L_x_6) ;  /* 0x000000a000007945 */ /* 0x000fe80003800200 */
        /* <DEDUP_REMOVED lines=9> */
.L_x_7:
[----:B------:R-:W-:Y:S05]  /*0420*/  BSYNC.RECONVERGENT B0 ;  /* 0x0000000000007941 */ /* 0x000fea0003800200 */
.L_x_6:
[----:B------:R-:W3:Y:S01]  /*0430*/  LDCU.64 UR4, c[0x0][0x888] ;  /* 0x00011100ff0477ac */ /* 0x000ee20008000a00 */
[----:B------:R-:W-:Y:S02]  /*0440*/  UISETP.EQ.U32.AND UP2, UPT, UR8, URZ, UPT ;  /* 0x000000ff0800728c */ /* 0x000fe4000bf42070 */
[----:B------:R-:W-:Y:S02]  /*0450*/  UPLOP3.LUT UP3, UPT, UPT, UPT, UPT, 0x80, 0x8 ;  /* 0x000000000008789c */ /* 0x000fe40003f6f070 */
[----:B---3--:R-:W-:-:S04]  /*0460*/  UISETP.NE.U32.AND UP0, UPT, UR4, URZ, UPT ;  /* 0x000000ff0400728c */ /* 0x008fc8000bf05070 */
[----:B------:R-:W-:-:S04]  /*0470*/  UISETP.NE.AND.EX UP1, UPT, UR5, URZ, UPT, UP0 ;  /* 0x000000ff0500728c */ /* 0x000fc8000bf25300 */
[----:B------:R-:W-:-:S04]  /*0480*/  UISETP.EQ.OR.EX UP4, UPT, UR9, URZ, !UP1, UP2 ;  /* 0x000000ff0900728c */ /* 0x000fc8000cf82720 */
[----:B------:R-:W-:-:S06]  /*0490*/  UP2UR UR4, UPR, URZ, 0x10 ;  /* 0x00000010ff047883 */ /* 0x000fcc0008000000 */
[----:B------:R-:W-:Y:S01]  /*04a0*/  MOV R51, UR4 ;  /* 0x0000000400337c02 */ /* 0x000fe20008000f00 */
[----:B------:R-:W-:Y:S06]  /*04b0*/  BRA.U !UP4, `(.L_x_8) ;  /* 0x000000010c207547 */ /* 0x000fec000b800000 */
[----:B------:R-:W-:Y:S01]  /*04c0*/  UISETP.NE.U32.AND UP2, UPT, UR8, URZ, UPT ;  /* 0x000000ff0800728c */ /* 0x000fe2000bf45070 */
[----:B-----5:R-:W-:Y:S01]  /*04d0*/  FSETP.NEU.AND P0, PT, R26, RZ, PT ;  /* 0x000000ff1a00720b */ /* 0x020fe20003f0d000 */
[----:B------:R-:W-:Y:S02]  /*04e0*/  USEL UR4, URZ, 0xffffffff, UP1 ;  /* 0xffffffffff047887 */ /* 0x000fe40008800000 */
[----:B------:R-:W-:-:S10]  /*04f0*/  UISETP.NE.AND.EX UP2, UPT, UR9, URZ, UPT, UP2 ;  /* 0x000000ff0900728c */ /* 0x000fd4000bf45320 */
[----:B------:R-:W-:Y:S01]  /*0500*/  VOTEU.ANY UP0, P0 ;  /* 0x0000000000ff7886 */ /* 0x000fe20000000100 */
[----:B------:R-:W-:-:S04]  /*0510*/  @!UP2 USEL UR4, URZ, 0xffffffff, UP0 ;  /* 0xffffffffff04a887 */ /* 0x000fc80008000000 */
[----:B------:R-:W-:-:S04]  /*0520*/  ULOP3.LUT UR4, UR4, 0x1, URZ, 0xc0, !UPT ;  /* 0x0000000104047892 */ /* 0x000fc8000f8ec0ff */
[----:B------:R-:W-:-:S11]  /*0530*/  UISETP.NE.U32.AND UP3, UPT, UR4, 0x1, UPT ;  /* 0x000000010400788c */ /* 0x000fd6000bf65070 */
.L_x_8:
[----:B------:R-:W3:Y:S01]  /*0540*/  SHFL.IDX PT, R0, R46, RZ, 0x1f ;  /* 0x00001fff2e007589 */ /* 0x000ee200000e0000 */
[----:B------:R-:W-:Y:S02]  /*0550*/  UISETP.NE.AND UP5, UPT, UR18, 0x2, UPT ;  /* 0x000000021200788c */ /* 0x000fe4000bfa5270 */
[----:B------:R-:W-:Y:S02]  /*0560*/  UISETP.NE.AND UP0, UPT, UR18, 0x2, UPT ;  /* 0x000000021200788c */ /* 0x000fe4000bf05270 */
[----:B------:R-:W-:Y:S02]  /*0570*/  UISETP.NE.OR UP2, UPT, UR31, URZ, UP5 ;  /* 0x000000ff1f00728c */ /* 0x000fe4000af45670 */
[----:B------:R-:W-:-:S04]  /*0580*/  USEL UR53, URZ, 0x1, UP0 ;  /* 0x00000001ff357887 */ /* 0x000fc80008000000 */
[----:B------:R-:W-:Y:S02]  /*0590*/  PLOP3.LUT P3, PT, P1, PT, UP2, 0xae, 0xea ;  /* 0x0000000000ea781c */ /* 0x000fe40000f6f52e */
[----:B---3--:R-:W-:-:S13]  /*05a0*/  ISETP.NE.AND P0, PT, R0, RZ, PT ;  /* 0x000000ff0000720c */ /* 0x008fda0003f05270 */
[----:B------:R-:W-:Y:S05]  /*05b0*/  @P0 BRA `(.L_x_9) ;  /* 0x00000004004c0947 */ /* 0x000fea0003800000 */
[----:B------:R-:W-:Y:S01]  /*05c0*/  ELECT P0, URZ, PT ;  /* 0x0000000000ff782f */ /* 0x000fe20003800000 */
[----:B------:R-:W-:-:S12]  /*05d0*/  BSSY.RECONVERGENT B0, `(.L_x_9) ;  /* 0x0000051000007945 */ /* 0x000fd80003800200 */
[----:B------:R-:W-:Y:S05]  /*05e0*/  @!P0 BRA `(.L_x_10) ;  /* 0x00000004003c8947 */ /* 0x000fea0003800000 */
[----:B------:R-:W3:Y:S01]  /*05f0*/  S2UR UR5, SR_CgaCtaId ;  /* 0x00000000000579c3 */ /* 0x000ee20000008800 */
[----:B------:R-:W-:Y:S01]  /*0600*/  UMOV UR4, 0x400 ;  /* 0x0000040000047882 */ /* 0x000fe20000000000 */
[----:B------:R-:W-:Y:S02]  /*0610*/  UMOV UR6, 0x1 ;  /* 0x0000000100067882 */ /* 0x000fe40000000000 */
[----:B------:R-:W-:-:S04]  /*0620*/  UIADD3 UR6, UPT, UPT, -UR6, 0x100000, URZ ;  /* 0x0010000006067890 */ /* 0x000fc8000fffe1ff */
[----:B------:R-:W-:Y:S02]  /*0630*/  USHF.L.U32 UR7, UR6, 0xb, URZ ;  /* 0x0000000b06077899 */ /* 0x000fe400080006ff */
[----:B------:R-:W-:Y:S02]  /*0640*/  USHF.L.U32 UR6, UR6, 0x1, URZ ;  /* 0x0000000106067899 */ /* 0x000fe400080006ff */
[----:B---3--:R-:W-:Y:S01]  /*0650*/  ULEA UR4, UR5, UR4, 0x18 ;  /* 0x0000000405047291 */ /* 0x008fe2000f8ec0ff */
[----:B------:R-:W3:Y:S11]  /*0660*/  FENCE.VIEW.ASYNC.S ;  /* 0x00000000000073c6 */ /* 0x000ef60000000000 */
[----:B---3--:R3:W4:Y:S01]  /*0670*/  SYNCS.EXCH.64 URZ, [UR4], UR6 ;  /* 0x0000000604ff75b2 */ /* 0x0087220008000100 */
[----:B------:R3:W1:Y:S01]  /*0680*/  SYNCS.EXCH.64 URZ, [UR4+0x118], UR6 ;  /* 0x0001180604ff75b2 */ /* 0x0006620008000100 */
        /* <DEDUP_REMOVED lines=67> */
[----:B------:R3:W1:Y:S02]  /*0ac0*/  SYNCS.EXCH.64 URZ, [UR4+0x228], UR6 ;  /* 0x0002280604ff75b2 */ /* 0x0006640008000100 */
[----:B---34-:R-:W-:Y:S01]  /*0ad0*/  NOP ;  /* 0x0000000000007918 */ /* 0x018fe20000000000 */
.L_x_10:
[----:B------:R-:W-:Y:S05]  /*0ae0*/  BSYNC.RECONVERGENT B0 ;  /* 0x0000000000007941 */ /* 0x000fea0003800200 */
.L_x_9:
[----:B------:R-:W3:Y:S01]  /*0af0*/  SHFL.IDX PT, R0, R46, RZ, 0x1f ;  /* 0x00001fff2e007589 */ /* 0x000ee200000e0000 */
[----:B------:R-:W-:Y:S01]  /*0b00*/  NOP ;  /* 0x0000000000007918 */ /* 0x000fe20000000000 */
[----:B---3--:R-:W-:-:S13]  /*0b10*/  ISETP.NE.AND P0, PT, R0, 0x1, PT ;  /* 0x000000010000780c */ /* 0x008fda0003f05270 */
[----:B------:R-:W-:Y:S05]  /*0b20*/  @P0 BRA `(.L_x_11) ;  /* 0x0000000000500947 */ /* 0x000fea0003800000 */
[----:B------:R-:W3:Y:S01]  /*0b30*/  S2UR UR5, SR_CgaCtaId ;  /* 0x00000000000579c3 */ /* 0x000ee20000008800 */
[----:B------:R-:W-:Y:S01]  /*0b40*/  UMOV UR4, 0x400 ;  /* 0x0000040000047882 */ /* 0x000fe20000000000 */
[----:B------:R-:W-:Y:S01]  /*0b50*/  UMOV UR8, 0x20 ;  /* 0x0000002000087882 */ /* 0x000fe20000000000 */
[----:B------:R-:W-:Y:S01]  /*0b60*/  UMOV UR6, 0x80 ;  /* 0x0000008000067882 */ /* 0x000fe20000000000 */
[----:B------:R-:W-:-:S04]  /*0b70*/  UIADD3 UR8, UPT, UPT, -UR8, 0x100000, URZ ;  /* 0x0010000008087890 */ /* 0x000fc8000fffe1ff */
[----:B------:R-:W-:Y:S02]  /*0b80*/  USHF.L.U32 UR9, UR8, 0xb, URZ ;  /* 0x0000000b08097899 */ /* 0x000fe400080006ff */
[----:B------:R-:W-:Y:S02]  /*0b90*/  USHF.L.U32 UR8, UR8, 0x1, URZ ;  /* 0x0000000108087899 */ /* 0x000fe400080006ff */
[----:B------:R-:W-:-:S04]  /*0ba0*/  UIADD3 UR6, UPT, UPT, -UR6, 0x100000, URZ ;  /* 0x0010000006067890 */ /* 0x000fc8000fffe1ff */
[----:B------:R-:W-:Y:S02]  /*0bb0*/  USHF.L.U32 UR7, UR6, 0xb, URZ ;  /* 0x0000000b06077899 */ /* 0x000fe400080006ff */
[----:B------:R-:W-:Y:S01]  /*0bc0*/  USHF.L.U32 UR6, UR6, 0x1, URZ ;  /* 0x0000000106067899 */ /* 0x000fe200080006ff */
[----:B------:R-:W-:Y:S01]  /*0bd0*/  ELECT P0, URZ, PT ;  /* 0x0000000000ff782f */ /* 0x000fe20003800000 */
[----:B---3--:R-:W-:Y:S01]  /*0be0*/  ULEA UR4, UR5, UR4, 0x18 ;  /* 0x0000000405047291 */ /* 0x008fe2000f8ec0ff */
[----:B------:R-:W3:Y:S11]  /*0bf0*/  FENCE.VIEW.ASYNC.S ;  /* 0x00000000000073c6 */ /* 0x000ef60000000000 */
[----:B---3--:R3:W4:Y:S01]  /*0c00*/  SYNCS.EXCH.64 URZ, [UR4+0x230], UR8 ;  /* 0x0002300804ff75b2 */ /* 0x0087220008000100 */
[----:B------:R3:W1:Y:S01]  /*0c10*/  SYNCS.EXCH.64 URZ, [UR4+0x248], UR6 ;  /* 0x0002480604ff75b2 */ /* 0x0006620008000100 */
[----:B------:R3:W1:Y:S01]  /*0c20*/  SYNCS.EXCH.64 URZ, [UR4+0x238], UR8 ;  /* 0x0002380804ff75b2 */ /* 0x0006620008000100 */
[----:B------:R3:W1:Y:S01]  /*0c30*/  SYNCS.EXCH.64 URZ, [UR4+0x250], UR6 ;  /* 0x0002500604ff75b2 */ /* 0x0006620008000100 */
[----:B------:R3:W1:Y:S01]  /*0c40*/  SYNCS.EXCH.64 URZ, [UR4+0x240], UR8 ;  /* 0x0002400804ff75b2 */ /* 0x0006620008000100 */
[----:B------:R3:W1:Y:S01]  /*0c50*/  SYNCS.EXCH.64 URZ, [UR4+0x258], UR6 ;  /* 0x0002580604ff75b2 */ /* 0x0006620008000100 */
[----:B------:R-:W-:Y:S01]  /*0c60*/  NOP ;  /* 0x0000000000007918 */ /* 0x000fe20000000000 */
.L_x_11:
[----:B------:R-:W2:Y:S01]  /*0c70*/  SHFL.IDX PT, R0, R46, RZ, 0x1f ;  /* 0x00001fff2e007589 */ /* 0x000ea200000e0000 */
[----:B------:R-:W-:Y:S01]  /*0c80*/  NOP ;  /* 0x0000000000007918 */ /* 0x000fe20000000000 */
[----:B--2---:R-:W-:-:S13]  /*0c90*/  ISETP.NE.AND P0, PT, R0, 0x3, PT ;  /* 0x000000030000780c */ /* 0x004fda0003f05270 */
[----:B------:R-:W-:Y:S05]  /*0ca0*/  @P0 BRA `(.L_x_12) ;  /* 0x0000000000300947 */ /* 0x000fea0003800000 */
[----:B------:R-:W2:Y:S01]  /*0cb0*/  S2UR UR5, SR_CgaCtaId ;  /* 0x00000000000579c3 */ /* 0x000ea20000008800 */
[----:B---3--:R-:W-:Y:S01]  /*0cc0*/  UMOV UR4, 0x400 ;  /* 0x0000040000047882 */ /* 0x008fe20000000000 */
[----:B------:R-:W-:Y:S01]  /*0cd0*/  UMOV UR6, 0x20 ;  /* 0x0000002000067882 */ /* 0x000fe20000000000 */
[----:B------:R-:W-:Y:S01]  /*0ce0*/  ELECT P0, URZ, PT ;  /* 0x0000000000ff782f */ /* 0x000fe20003800000 */
[----:B------:R-:W-:-:S04]  /*0cf0*/  UIADD3 UR6, UPT, UPT, -UR6, 0x100000, URZ ;  /* 0x0010000006067890 */ /* 0x000fc8000fffe1ff */
[----:B------:R-:W-:Y:S02]  /*0d00*/  USHF.L.U32 UR7, UR6, 0xb, URZ ;  /* 0x0000000b06077899 */ /* 0x000fe400080006ff */
[----:B------:R-:W-:Y:S02]  /*0d10*/  USHF.L.U32 UR6, UR6, 0x1, URZ ;  /* 0x0000000106067899 */ /* 0x000fe400080006ff */
[----:B--2---:R-:W-:Y:S01]  /*0d20*/  ULEA UR4, UR5, UR4, 0x18 ;  /* 0x0000000405047291 */ /* 0x004fe2000f8ec0ff */
[----:B------:R-:W2:Y:S11]  /*0d30*/  FENCE.VIEW.ASYNC.S ;  /* 0x00000000000073c6 */ /* 0x000eb60000000000 */
[----:B--2---:R2:W3:Y:S01]  /*0d40*/  SYNCS.EXCH.64 URZ, [UR4+0x260], UR6 ;  /* 0x0002600604ff75b2 */ /* 0x0044e20008000100 */
[----:B------:R2:W1:Y:S01]  /*0d50*/  SYNCS.EXCH.64 URZ, [UR4+0x268], UR6 ;  /* 0x0002680604ff75b2 */ /* 0x0004620008000100 */
[----:B------:R-:W-:Y:S01]  /*0d60*/  NOP ;  /* 0x0000000000007918 */ /* 0x000fe20000000000 */
.L_x_12:
[----:B------:R-:W4:Y:S01]  /*0d70*/  SHFL.IDX PT, R0, R46, RZ, 0x1f ;  /* 0x00001fff2e007589 */ /* 0x000f2200000e0000 */
[----:B------:R-:W-:Y:S01]  /*0d80*/  NOP ;  /* 0x0000000000007918 */ /* 0x000fe20000000000 */
[----:B----4-:R-:W-:-:S13]  /*0d90*/  ISETP.NE.AND P0, PT, R0, 0x4, PT ;  /* 0x000000040000780c */ /* 0x010fda0003f05270 */
[----:B------:R-:W-:Y:S05]  /*0da0*/  @P0 BRA `(.L_x_13) ;  /* 0x0000000000440947 */ /* 0x000fea0003800000 */
[----:B------:R-:W4:Y:S01]  /*0db0*/  S2UR UR5, SR_CgaCtaId ;  /* 0x00000000000579c3 */ /* 0x000f220000008800 */
[----:B--23--:R-:W-:Y:S01]  /*0dc0*/  UMOV UR4, 0x1e0 ;  /* 0x000001e000047882 */ /* 0x00cfe20000000000 */
[----:B------:R-:W-:Y:S01]  /*0dd0*/  UMOV UR6, 0x400 ;  /* 0x0000040000067882 */ /* 0x000fe20000000000 */
[----:B------:R-:W-:Y:S01]  /*0de0*/  USEL UR4, UR4, 0x1a0, UP3 ;  /* 0x000001a004047887 */ /* 0x000fe20009800000 */
[----:B------:R-:W-:Y:S01]  /*0df0*/  UMOV UR8, 0x1 ;  /* 0x0000000100087882 */ /* 0x000fe20000000000 */
[----:B------:R-:W-:Y:S01]  /*0e00*/  ELECT P0, URZ, PT ;  /* 0x0000000000ff782f */ /* 0x000fe20003800000 */
[----:B------:R-:W-:-:S04]  /*0e10*/  UIADD3 UR8, UPT, UPT, -UR8, 0x100000, URZ ;  /* 0x0010000008087890 */ /* 0x000fc8000fffe1ff */
[----:B------:R-:W-:Y:S02]  /*0e20*/  USHF.L.U32 UR9, UR8, 0xb, URZ ;  /* 0x0000000b08097899 */ /* 0x000fe400080006ff */
[----:B------:R-:W-:Y:S02]  /*0e30*/  USHF.L.U32 UR8, UR8, 0x1, URZ ;  /* 0x0000000108087899 */ /* 0x000fe400080006ff */
[----:B----4-:R-:W-:Y:S02]  /*0e40*/  ULEA UR6, UR5, UR6, 0x18 ;  /* 0x0000000605067291 */ /* 0x010fe4000f8ec0ff */
[----:B------:R-:W-:-:S04]  /*0e50*/  UIADD3 UR4, UPT, UPT, -UR4, 0x100000, URZ ;  /* 0x0010000004047890 */ /* 0x000fc8000fffe1ff */
[----:B------:R-:W-:Y:S02]  /*0e60*/  USHF.L.U32 UR5, UR4, 0xb, URZ ;  /* 0x0000000b04057899 */ /* 0x000fe400080006ff */
[----:B------:R-:W-:Y:S01]  /*0e70*/  USHF.L.U32 UR4, UR4, 0x1, URZ ;  /* 0x0000000104047899 */ /* 0x000fe200080006ff */
[----:B------:R-:W2:Y:S03]  /*0e80*/  FENCE.VIEW.ASYNC.S ;  /* 0x00000000000073c6 */ /* 0x000ea60000000000 */
[----:B--2---:R4:W2:Y:S08]  /*0e90*/  SYNCS.EXCH.64 URZ, [UR6+0x270], UR8 ;  /* 0x0002700806ff75b2 */ /* 0x0048b00008000100 */
[----:B------:R4:W3:Y:S02]  /*0ea0*/  SYNCS.EXCH.64 URZ, [UR6+0x278], UR4 ;  /* 0x0002780406ff75b2 */ /* 0x0008e40008000100 */
[----:B----4-:R-:W-:Y:S01]  /*0eb0*/  NOP ;  /* 0x0000000000007918 */ /* 0x010fe20000000000 */
.L_x_13:
[----:B------:R-:W4:Y:S01]  /*0ec0*/  SHFL.IDX PT, R0, R46, RZ, 0x1f ;  /* 0x00001fff2e007589 */ /* 0x000f2200000e0000 */
[----:B------:R-:W-:Y:S01]  /*0ed0*/  ISETP.NE.OR P1, PT, RZ, UR18, !P1 ;  /* 0x00000012ff007c0c */ /* 0x000fe2000cf25670 */
[----:B------:R-:W-:Y:S01]  /*0ee0*/  NOP ;  /* 0x0000000000007918 */ /* 0x000fe20000000000 */
[----:B----4-:R-:W-:-:S13]  /*0ef0*/  ISETP.NE.AND P0, PT, R0, 0x5, PT ;  /* 0x000000050000780c */ /* 0x010fda0003f05270 */
[----:B------:R-:W-:Y:S05]  /*0f00*/  @P0 BRA `(.L_x_14) ;  /* 0x0000000000480947 */ /* 0x000fea0003800000 */
[----:B------:R-:W4:Y:S01]  /*0f10*/  S2UR UR5, SR_CgaCtaId ;  /* 0x00000000000579c3 */ /* 0x000f220000008800 */
[----:B--23--:R-:W-:Y:S01]  /*0f20*/  UMOV UR4, 0x400 ;  /* 0x0000040000047882 */ /* 0x00cfe20000000000 */
        /* <DEDUP_REMOVED lines=9> */
[----:B----4-:R-:W-:Y:S01]  /*0fc0*/  ULEA UR4, UR5, UR4, 0x18 ;  /* 0x0000000405047291 */ /* 0x010fe2000f8ec0ff */
[----:B------:R-:W2:Y:S11]  /*0fd0*/  FENCE.VIEW.ASYNC.S ;  /* 0x00000000000073c6 */ /* 0x000eb60000000000 */
[----:B--2---:R4:W2:Y:S01]  /*0fe0*/  SYNCS.EXCH.64 URZ, [UR4+0x280], UR6 ;  /* 0x0002800604ff75b2 */ /* 0x0048a20008000100 */
[----:B------:R4:W3:Y:S01]  /*0ff0*/  SYNCS.EXCH.64 URZ, [UR4+0x290], UR8 ;  /* 0x0002900804ff75b2 */ /* 0x0008e20008000100 */
[----:B------:R4:W1:Y:S01]  /*1000*/  SYNCS.EXCH.64 URZ, [UR4+0x288], UR6 ;  /* 0x0002880604ff75b2 */ /* 0x0008620008000100 */
[----:B------:R4:W1:Y:S02]  /*1010*/  SYNCS.EXCH.64 URZ, [UR4+0x298], UR8 ;  /* 0x0002980804ff75b2 */ /* 0x0008640008000100 */
[----:B----4-:R-:W-:Y:S01]  /*1020*/  NOP ;  /* 0x0000000000007918 */ /* 0x010fe20000000000 */
.L_x_14:
[----:B--23--:R-:W2:Y:S01]  /*1030*/  S2UR UR7, SR_CgaCtaId ;  /* 0x00000000000779c3 */ /* 0x00cea20000008800 */
[----:B------:R-:W-:Y:S01]  /*1040*/  VOTEU.ALL UP0, P1 ;  /* 0x0000000000ff7886 */ /* 0x000fe20000800000 */
[----:B------:R-:W-:Y:S01]  /*1050*/  UMOV UR4, 0x20 ;  /* 0x0000002000047882 */ /* 0x000fe20000000000 */
[----:B------:R-:W-:Y:S01]  /*1060*/  NOP ;  /* 0x0000000000007918 */ /* 0x000fe20000000000 */
[----:B------:R-:W-:Y:S01]  /*1070*/  LOP3.LUT R3, R55, 0x1f, RZ, 0xc0, !PT ;  /* 0x0000001f37037812 */ /* 0x000fe200078ec0ff */
[----:B------:R-:W-:Y:S01]  /*1080*/  UISETP.NE.AND UP4, UPT, UR18, URZ, UPT ;  /* 0x000000ff1200728c */ /* 0x000fe2000bf85270 */
[----:B------:R-:W-:Y:S01]  /*1090*/  @!UP0 UMOV UR6, 0x400 ;  /* 0x0000040000068882 */ /* 0x000fe20000000000 */
[----:B------:R-:W-:-:S04]  /*10a0*/  @!UP0 UIADD3 UR4, UPT, UPT, -UR4, 0x100000, URZ ;  /* 0x0010000004048890 */ /* 0x000fc8000fffe1ff */
[----:B------:R-:W-:Y:S02]  /*10b0*/  @!UP0 USHF.L.U32 UR5, UR4, 0xb, URZ ;  /* 0x0000000b04058899 */ /* 0x000fe400080006ff */
[----:B------:R-:W-:Y:S02]  /*10c0*/  @!UP0 USHF.L.U32 UR4, UR4, 0x1, URZ ;  /* 0x0000000104048899 */ /* 0x000fe400080006ff */
[----:B--2---:R-:W-:Y:S01]  /*10d0*/  @!UP0 ULEA UR6, UR7, UR6, 0x18 ;  /* 0x0000000607068291 */ /* 0x004fe2000f8ec0ff */
[----:B------:R-:W2:Y:S01]  /*10e0*/  LDCU UR7, c[0x0][0x36c] ;  /* 0x00006d80ff0777ac */ /* 0x000ea20008000800 */
[----:B------:R-:W-:Y:S01]  /*10f0*/  VOTEU.ALL UP0, P1 ;  /* 0x0000000000ff7886 */ /* 0x000fe20000800000 */
[----:B------:R-:W3:Y:S09]  /*1100*/  FENCE.VIEW.ASYNC.S ;  /* 0x00000000000073c6 */ /* 0x000ef20000000000 */
[----:B---3--:R3:W4:Y:S01]  /*1110*/  @!UP0 SYNCS.EXCH.64 URZ, [UR6+0x2a0], UR4 ;  /* 0x0002a00406ff85b2 */ /* 0x0087220008000100 */
[----:B--2---:R-:W-:-:S09]  /*1120*/  UISETP.EQ.U32.AND UP6, UPT, UR7, 0x1, UPT ;  /* 0x000000010700788c */ /* 0x004fd2000bfc2070 */
[----:B---3--:R-:W-:Y:S05]  /*1130*/  BRA.U !UP6, `(.L_x_15) ;  /* 0x000000010e087547 */ /* 0x008fea000b800000 */
[----:B-1--4-:R-:W-:Y:S01]  /*1140*/  UCGABAR_ARV ;  /* 0x00000000000079c7 */ /* 0x012fe20008000000 */
[----:B------:R-:W-:Y:S05]  /*1150*/  BRA `(.L_x_16) ;  /* 0x0000000000047947 */ /* 0x000fea0003800000 */
.L_x_15:
[----:B-1--4-:R-:W-:Y:S01]  /*1160*/  NOP ;  /* 0x0000000000007918 */ /* 0x012fe20000000000 */
.L_x_16:
[----:B------:R-:W1:Y:S01]  /*1170*/  S2UR UR21, SR_CTAID.X ;  /* 0x00000000001579c3 */ /* 0x000e620000002500 */
[----:B------:R-:W-:-:S05]  /*1180*/  CS2R.32 R50, SR_CgaSize ;  /* 0x0000000000327805 */ /* 0x000fca0000008a00 */
[----:B------:R-:W-:-:S05]  /*1190*/  IMAD R50, R50, -0xa0, RZ ;  /* 0xffffff6032327824 */ /* 0x000fca00078e02ff */
[----:B------:R-:W-:-:S14]  /*11a0*/  R2UR UR5, R50 ;  /* 0x00000000320572ca */ /* 0x000fdc00000e0000 */
[----:B------:R-:W2:Y:S01]  /*11b0*/  LDCU UR5, c[0x0][UR5+0x2b0] ;  /* 0x00005600050577ac */ /* 0x000ea20008000800 */
[----:B------:R-:W-:-:S05]  /*11c0*/  CS2R.32 R50, SR_CgaSize ;  /* 0x0000000000327805 */ /* 0x000fca0000008a00 */
[----:B------:R-:W-:-:S05]  /*11d0*/  IMAD R50, R50, -0xa0, RZ ;  /* 0xffffff6032327824 */ /* 0x000fca00078e02ff */
[----:B------:R-:W-:-:S14]  /*11e0*/  R2UR UR4, R50 ;  /* 0x00000000320472ca */ /* 0x000fdc00000e0000 */
[----:B------:R-:W3:Y:S01]  /*11f0*/  LDCU UR4, c[0x0][UR4+0x2b4] ;  /* 0x00005680040477ac */ /* 0x000ee20008000800 */
[----:B------:R-:W4:Y:S01]  /*1200*/  S2UR UR20, SR_CTAID.Y ;  /* 0x00000000001479c3 */ /* 0x000f220000002600 */
[----:B------:R-:W-:-:S05]  /*1210*/  CS2R.32 R50, SR_CgaSize ;  /* 0x0000000000327805 */ /* 0x000fca0000008a00 */
[----:B------:R-:W-:-:S05]  /*1220*/  IMAD R50, R50, -0xa0, RZ ;  /* 0xffffff6032327824 */ /* 0x000fca00078e02ff */
[----:B------:R-:W-:-:S14]  /*1230*/  R2UR UR7, R50 ;  /* 0x00000000320772ca */ /* 0x000fdc00000e0000 */
[----:B------:R-:W3:Y:S01]  /*1240*/  LDCU UR7, c[0x0][UR7+0x2a0] ;  /* 0x00005400070777ac */ /* 0x000ee20008000800 */
[----:B------:R-:W-:-:S05]  /*1250*/  CS2R.32 R50, SR_CgaSize ;  /* 0x0000000000327805 */ /* 0x000fca0000008a00 */
[----:B------:R-:W-:-:S05]  /*1260*/  IMAD R50, R50, -0xa0, RZ ;  /* 0xffffff6032327824 */ /* 0x000fca00078e02ff */
[----:B------:R-:W-:-:S14]  /*1270*/  R2UR UR8, R50 ;  /* 0x00000000320872ca */ /* 0x000fdc00000e0000 */
[----:B------:R-:W3:Y:S01]  /*1280*/  LDCU UR8, c[0x0][UR8+0x2a4] ;  /* 0x00005480080877ac */ /* 0x000ee20008000800 */
[----:B------:R-:W3:Y:S01]  /*1290*/  LDCU UR19, c[0x0][0xb24] ;  /* 0x00016480ff1377ac */ /* 0x000ee20008000800 */
[----:B------:R-:W3:Y:S01]  /*12a0*/  LDCU UR39, c[0x0][0xb24] ;  /* 0x00016480ff2777ac */ /* 0x000ee20008000800 */
[----:B-1----:R-:W-:Y:S01]  /*12b0*/  I2FP.F32.U32 R2, UR21 ;  /* 0x0000001500027c45 */ /* 0x002fe20008201000 */
[----:B------:R-:W1:Y:S04]  /*12c0*/  LDCU UR24, c[0x0][0xb30] ;  /* 0x00016600ff1877ac */ /* 0x000e680008000800 */
[----:B--2---:R-:W-:Y:S01]  /*12d0*/  FMUL R2, R2, UR5 ;  /* 0x0000000502027c20 */ /* 0x004fe20008400000 */
[----:B----4-:R-:W-:-:S05]  /*12e0*/  I2FP.F32.U32 R0, UR20 ;  /* 0x0000001400007c45 */ /* 0x010fca0008201000 */
[----:B------:R-:W2:Y:S01]  /*12f0*/  F2I.U32.TRUNC.NTZ R2, R2 ;  /* 0x0000000200027305 */ /* 0x000ea2000020f000 */
[----:B---3--:R-:W-:-:S07]  /*1300*/  FMUL R0, R0, UR4 ;  /* 0x0000000400007c20 */ /* 0x008fce0008400000 */
[----:B------:R-:W3:Y:S01]  /*1310*/  F2I.U32.TRUNC.NTZ R0, R0 ;  /* 0x0000000000007305 */ /* 0x000ee2000020f000 */
[----:B--2---:R-:W-:Y:S02]  /*1320*/  R2UR UR4, R2 ;  /* 0x00000000020472ca */ /* 0x004fe400000e0000 */
[----:B------:R-:W-:Y:S02]  /*1330*/  PRMT R2, RZ, 0x7610, R2 ;  /* 0x00007610ff027816 */ /* 0x000fe40000000002 */
[----:B---3--:R-:W-:Y:S02]  /*1340*/  R2UR UR6, R0 ;  /* 0x00000000000672ca */ /* 0x008fe400000e0000 */
[----:B------:R-:W-:-:S07]  /*1350*/  PRMT R0, RZ, 0x7610, R0 ;  /* 0x00007610ff007816 */ /* 0x000fce0000000000 */
[----:B------:R-:W-:-:S04]  /*1360*/  UIADD3 UR5, UPT, UPT, -UR4, URZ, URZ ;  /* 0x000000ff04057290 */ /* 0x000fc8000fffe1ff */
[----:B------:R-:W-:Y:S02]  /*1370*/  UIMAD UR5, UR7, UR5, UR21 ;  /* 0x00000005070572a4 */ /* 0x000fe4000f8e0215 */
[----:B------:R-:W-:-:S04]  /*1380*/  UIADD3 UR4, UPT, UPT, -UR6, URZ, URZ ;  /* 0x000000ff06047290 */ /* 0x000fc8000fffe1ff */
[----:B------:R-:W-:Y:S01]  /*1390*/  IMAD.U32 R50, RZ, RZ, UR5 ;  /* 0x00000005ff327e24 */ /* 0x000fe2000f8e00ff */
[----:B------:R-:W-:-:S06]  /*13a0*/  UIMAD UR4, UR8, UR4, UR20 ;  /* 0x00000004080472a4 */ /* 0x000fcc000f8e0214 */
[----:B------:R-:W-:Y:S01]  /*13b0*/  IMAD.U32 R49, RZ, RZ, UR4 ;  /* 0x00000004ff317e24 */ /* 0x000fe2000f8e00ff */
[----:B-1----:R-:W-:Y:S06]  /*13c0*/  BRA.U UP4, `(.L_x_17) ;  /* 0x0000000104307547 */ /* 0x002fec000b800000 */
[----:B------:R-:W-:Y:S01]  /*13d0*/  R2UR UR5, R49 ;  /* 0x00000000310572ca */ /* 0x000fe200000e0000 */
[----:B------:R-:W-:Y:S01]  /*13e0*/  UMOV UR7, 0x3 ;  /* 0x0000000300077882 */ /* 0x000fe20000000000 */
[----:B------:R-:W-:-:S11]  /*13f0*/  R2UR UR4, R50 ;  /* 0x00000000320472ca */ /* 0x000fd600000e0000 */
[----:B------:R-:W-:-:S04]  /*1400*/  UISETP.NE.AND UP0, UPT, UR5, URZ, UPT ;  /* 0x000000ff0500728c */ /* 0x000fc8000bf05270 */
[----:B------:R-:W-:Y:S02]  /*1410*/  UISETP.LT.U32.OR UP0, UPT, UR4, 0x2, !UP0 ;  /* 0x000000020400788c */ /* 0x000fe4000c701470 */
[----:B------:R-:W-:Y:S02]  /*1420*/  ULOP3.LUT UR4, UR4, 0xfffffffe, URZ, 0xc0, !UPT ;  /* 0xfffffffe04047892 */ /* 0x000fe4000f8ec0ff */
[----:B------:R-:W-:Y:S02]  /*1430*/  USEL UR6, URZ, 0x1, !UP0 ;  /* 0x00000001ff067887 */ /* 0x000fe4000c000000 */
[----:B------:R-:W-:Y:S02]  /*1440*/  USEL UR5, URZ, 0x2, !UP0 ;  /* 0x00000002ff057887 */ /* 0x000fe4000c000000 */
[----:B------:R-:W-:Y:S02]  /*1450*/  USHF.L.U32 UR4, UR7, UR4, URZ ;  /* 0x0000000407047299 */ /* 0x000fe400080006ff */
[----:B------:R-:W-:-:S04]  /*1460*/  UIADD3 UR5, UPT, UPT, UR6, UR5, URZ ;  /* 0x0000000506057290 */ /* 0x000fc8000fffe0ff */
[----:B------:R-:W-:Y:S02]  /*1470*/  IMAD.U32 R0, RZ, RZ, UR4 ;  /* 0x00000004ff007e24 */ /* 0x000fe4000f8e00ff */
[----:B------:R-:W-:-:S07]  /*1480*/  IMAD.U32 R2, RZ, RZ, UR5 ;  /* 0x00000005ff027e24 */ /* 0x000fce000f8e00ff */
.L_x_17:
[----:B------:R-:W1:Y:S01]  /*1490*/  S2UR UR46, SR_CTAID.Z ;  /* 0x00000000002e79c3 */ /* 0x000e620000002700 */
[----:B------:R-:W-:Y:S01]  /*14a0*/  UISETP.GE.AND UP0, UPT, UR19, 0x1, UPT ;  /* 0x000000011300788c */ /* 0x000fe2000bf06270 */
[----:B------:R-:W-:-:S08]  /*14b0*/  UMOV UR44, UR21 ;  /* 0x00000015002c7c82 */ /* 0x000fd00008000000 */
[----:B------:R-:W-:Y:S05]  /*14c0*/  BRA.U !UP0, `(.L_x_18) ;  /* 0x0000000108d47547 */ /* 0x000fea000b800000 */
[----:B------:R-:W2:Y:S01]  /*14d0*/  LDCU.128 UR12, c[0x0][0xb10] ;  /* 0x00016200ff0c77ac */ /* 0x000ea20008000c00 */
[----:B------:R-:W3:Y:S01]  /*14e0*/  LDCU UR22, c[0x0][0xb0c] ;  /* 0x00016180ff1677ac */ /* 0x000ee20008000800 */
[----:B------:R-:W4:Y:S01]  /*14f0*/  LDCU UR6, c[0x0][0x370] ;  /* 0x00006e00ff0677ac */ /* 0x000f220008000800 */
[----:B------:R-:W1:Y:S01]  /*1500*/  LDCU UR7, c[0x0][0x374] ;  /* 0x00006e80ff0777ac */ /* 0x000e620008000800 */
[----:B------:R-:W1:Y:S01]  /*1510*/  LDCU UR23, c[0x0][0xb20] ;  /* 0x00016400ff1777ac */ /* 0x000e620008000800 */
[----:B--2---:R-:W-:Y:S02]  /*1520*/  UIMAD.WIDE.U32 UR4, UR21, UR12, URZ ;  /* 0x0000000c150472a5 */ /* 0x004fe4000f8e00ff */
[----:B---3--:R-:W-:Y:S01]  /*1530*/  UISETP.NE.AND UP0, UPT, UR22, 0x1, UPT ;  /* 0x000000011600788c */ /* 0x008fe2000bf05270 */
[----:B------:R-:W2:Y:S01]  /*1540*/  LDCU.64 UR8, c[0x0][0xb28] ;  /* 0x00016500ff0877ac */ /* 0x000ea20008000a00 */
[----:B----4-:R-:W-:-:S03]  /*1550*/  UIMAD.WIDE.U32 UR10, UR6, UR12, URZ ;  /* 0x0000000c060a72a5 */ /* 0x010fc6000f8e00ff */
[----:B------:R-:W-:Y:S01]  /*1560*/  UMOV UR4, UR5 ;  /* 0x0000000500047c82 */ /* 0x000fe20008000000 */
[----:B------:R-:W-:Y:S02]  /*1570*/  UISETP.NE.AND UP2, UPT, UR19, 0x1, UPT ;  /* 0x000000011300788c */ /* 0x000fe4000bf45270 */
[----:B------:R-:W-:Y:S01]  /*1580*/  USHF.R.U32.HI UR4, URZ, UR13, UR4 ;  /* 0x0000000dff047299 */ /* 0x000fe20008011604 */
[----:B------:R-:W-:Y:S01]  /*1590*/  UMOV UR10, UR11 ;  /* 0x0000000b000a7c82 */ /* 0x000fe20008000000 */
[----:B------:R-:W-:Y:S02]  /*15a0*/  UIMAD.WIDE.U32 UR16, UR20, UR15, URZ ;  /* 0x0000000f141072a5 */ /* 0x000fe4000f8e00ff */
[----:B------:R-:W-:Y:S02]  /*15b0*/  USEL UR5, UR21, UR4, !UP0 ;  /* 0x0000000415057287 */ /* 0x000fe4000c000000 */
[----:B------:R-:W-:Y:S02]  /*15c0*/  @UP0 USHF.R.U32.HI UR6, URZ, UR13, UR10 ;  /* 0x0000000dff060299 */ /* 0x000fe4000801160a */
[----:B------:R-:W-:-:S02]  /*15d0*/  UISETP.NE.AND UP0, UPT, UR14, 0x1, UPT ;  /* 0x000000010e00788c */ /* 0x000fc4000bf05270 */
[----:B-1----:R-:W-:Y:S02]  /*15e0*/  UIMAD.WIDE.U32 UR10, UR7, UR15, URZ ;  /* 0x0000000f070a72a5 */ /* 0x002fe4000f8e00ff */
[----:B--2---:R-:W-:Y:S01]  /*15f0*/  UIMAD.WIDE.U32 UR12, UR6, UR8, URZ ;  /* 0x00000008060c72a5 */ /* 0x004fe2000f8e00ff */
[----:B------:R-:W-:Y:S01]  /*1600*/  UMOV UR4, UR17 ;  /* 0x0000001100047c82 */ /* 0x000fe20008000000 */
[----:B------:R-:W-:-:S03]  /*1610*/  UIADD3 UR44, UPT, UPT, -UR5, URZ, URZ ;  /* 0x000000ff052c7290 */ /* 0x000fc6000fffe1ff */
[----:B------:R-:W-:Y:S01]  /*1620*/  UMOV UR10, UR11 ;  /* 0x0000000b000a7c82 */ /* 0x000fe20008000000 */
[----:B------:R-:W-:Y:S02]  /*1630*/  USHF.R.U32.HI UR4, URZ, UR23, UR4 ;  /* 0x00000017ff047299 */ /* 0x000fe40008011604 */
[----:B------:R-:W-:Y:S01]  /*1640*/  @UP0 USHF.R.U32.HI UR7, URZ, UR23, UR10 ;  /* 0x00000017ff070299 */ /* 0x000fe2000801160a */
[----:B------:R-:W-:Y:S01]  /*1650*/  UMOV UR12, UR13 ;  /* 0x0000000d000c7c82 */ /* 0x000fe20008000000 */
[----:B------:R-:W-:Y:S02]  /*1660*/  USEL UR4, UR20, UR4, !UP0 ;  /* 0x0000000414047287 */ /* 0x000fe4000c000000 */
[----:B------:R-:W-:Y:S02]  /*1670*/  UIMAD.WIDE.U32 UR10, UR7, UR8, URZ ;  /* 0x00000008070a72a5 */ /* 0x000fe4000f8e00ff */
[----:B------:R-:W-:Y:S02]  /*1680*/  @UP2 USHF.R.U32.HI UR6, URZ, UR9, UR12 ;  /* 0x00000009ff062299 */ /* 0x000fe4000801160c */
[----:B------:R-:W-:-:S02]  /*1690*/  UIMAD.WIDE.U32 UR12, UR4, UR8, URZ ;  /* 0x00000008040c72a5 */ /* 0x000fc4000f8e00ff */
[----:B------:R-:W-:Y:S01]  /*16a0*/  UIMAD UR44, UR22, UR44, UR21 ;  /* 0x0000002c162c72a4 */ /* 0x000fe2000f8e0215 */
[----:B------:R-:W-:Y:S02]  /*16b0*/  UMOV UR10, UR11 ;  /* 0x0000000b000a7c82 */ /* 0x000fe40008000000 */
[----:B------:R-:W-:Y:S02]  /*16c0*/  @UP2 USHF.R.U32.HI UR7, URZ, UR9, UR10 ;  /* 0x00000009ff072299 */ /* 0x000fe4000801160a */
[----:B------:R-:W-:Y:S02]  /*16d0*/  UIMAD UR10, UR6, UR19, URZ ;  /* 0x00000013060a72a4 */ /* 0x000fe4000f8e02ff */
[----:B------:R-:W-:-:S04]  /*16e0*/  UIMAD UR7, UR7, UR19, URZ ;  /* 0x00000013070772a4 */ /* 0x000fc8000f8e02ff */
[----:B------:R-:W-:-:S03]  /*16f0*/  UISETP.GE.AND UP0, UPT, UR4, UR7, UPT ;  /* 0x000000070400728c */ /* 0x000fc6000bf06270 */
[----:B------:R-:W-:Y:S01]  /*1700*/  UMOV UR7, UR13 ;  /* 0x0000000d00077c82 */ /* 0x000fe20008000000 */
[----:B------:R-:W-:Y:S02]  /*1710*/  UISETP.GE.OR UP0, UPT, UR5, UR10, UP0 ;  /* 0x0000000a0500728c */ /* 0x000fe40008706670 */
[----:B------:R-:W-:Y:S02]  /*1720*/  UIMAD.WIDE.U32 UR10, UR5, UR8, URZ ;  /* 0x00000008050a72a5 */ /* 0x000fe4000f8e00ff */
[----:B------:R-:W-:Y:S02]  /*1730*/  USHF.R.U32.HI UR7, URZ, UR9, UR7 ;  /* 0x00000009ff077299 */ /* 0x000fe40008011607 */
[----:B------:R-:W-:Y:S02]  /*1740*/  UIADD3 UR10, UPT, UPT, -UR4, URZ, URZ ;  /* 0x000000ff040a7290 */ /* 0x000fe4000fffe1ff */
[----:B------:R-:W-:Y:S02]  /*1750*/  USEL UR7, UR4, UR7, !UP2 ;  /* 0x0000000704077287 */ /* 0x000fe4000d000000 */
[----:B------:R-:W-:Y:S01]  /*1760*/  UIMAD UR10, UR14, UR10, UR20 ;  /* 0x0000000a0e0a72a4 */ /* 0x000fe2000f8e0214 */
[----:B------:R-:W-:-:S02]  /*1770*/  @!UP0 UMOV UR8, UR11 ;  /* 0x0000000b00088c82 */ /* 0x000fc40008000000 */
[----:B------:R-:W-:Y:S02]  /*1780*/  @!UP0 USHF.R.U32.HI UR8, URZ, UR9, UR8 ;  /* 0x00000009ff088299 */ /* 0x000fe40008011608 */
[----:B------:R-:W-:Y:S02]  /*1790*/  UIADD3 UR9, UPT, UPT, -UR7, URZ, URZ ;  /* 0x000000ff07097290 */ /* 0x000fe4000fffe1ff */
[----:B------:R-:W-:Y:S02]  /*17a0*/  @!UP0 USEL UR8, UR5, UR8, !UP2 ;  /* 0x0000000805088287 */ /* 0x000fe4000d000000 */
[----:B------:R-:W-:Y:S02]  /*17b0*/  UIMAD UR9, UR19, UR9, UR4 ;  /* 0x00000009130972a4 */ /* 0x000fe4000f8e0204 */
[----:B------:R-:W-:Y:S02]  /*17c0*/  @!UP0 UIADD3 UR7, UPT, UPT, UR7, -UR8, URZ ;  /* 0x8000000807078290 */ /* 0x000fe4000fffe0ff */
[----:B------:R-:W-:-:S02]  /*17d0*/  @!UP0 UIMAD UR6, UR9, UR6, UR8 ;  /* 0x00000006090682a4 */ /* 0x000fc4000f8e0208 */
[----:B------:R-:W-:-:S04]  /*17e0*/  @!UP0 UIMAD UR4, UR7, UR19, UR5 ;  /* 0x00000013070482a4 */ /* 0x000fc8000f8e0205 */
[----:B------:R-:W-:Y:S01]  /*17f0*/  UIMAD UR20, UR4, UR14, UR10 ;  /* 0x0000000e041472a4 */ /* 0x000fe2000f8e020a */
[----:B------:R-:W-:Y:S02]  /*1800*/  @!UP0 UMOV UR5, UR6 ;  /* 0x0000000600058c82 */ /* 0x000fe40008000000 */
[----:B------:R-:W-:-:S12]  /*1810*/  UIMAD UR44, UR5, UR22, UR44 ;  /* 0x00000016052c72a4 */ /* 0x000fd8000f8e022c */
.L_x_18:
[----:B------:R-:W-:-:S09]  /*1820*/  UISETP.NE.AND UP0, UPT, UR24, 0x1, UPT ;  /* 0x000000011800788c */ /* 0x000fd2000bf05270 */
[----:B------:R-:W-:Y:S05]  /*1830*/  BRA.U UP0, `(.L_x_19) ;  /* 0x0000000100407547 */ /* 0x000fea000b800000 */
[----:B------:R-:W2:Y:S01]  /*1840*/  LDCU.128 UR8, c[0x0][0xb10] ;  /* 0x00016200ff0877ac */ /* 0x000ea20008000c00 */
[----:B------:R-:W3:Y:S01]  /*1850*/  LDCU UR12, c[0x0][0xb0c] ;  /* 0x00016180ff0c77ac */ /* 0x000ee20008000800 */
[----:B------:R-:W4:Y:S01]  /*1860*/  LDCU UR13, c[0x0][0xb20] ;  /* 0x00016400ff0d77ac */ /* 0x000f220008000800 */
[----:B--2---:R-:W-:Y:S02]  /*1870*/  UIMAD.WIDE.U32 UR4, UR44, UR8, URZ ;  /* 0x000000082c0472a5 */ /* 0x004fe4000f8e00ff */
[----:B------:R-:W-:Y:S02]  /*1880*/  UIMAD.WIDE.U32 UR6, UR20, UR11, URZ ;  /* 0x0000000b140672a5 */ /* 0x000fe4000f8e00ff */
[----:B---3--:R-:W-:Y:S02]  /*1890*/  UISETP.NE.AND UP0, UPT, UR12, 0x1, UPT ;  /* 0x000000010c00788c */ /* 0x008fe4000bf05270 */
[----:B------:R-:W-:-:S03]  /*18a0*/  USHF.R.U32.HI UR5, URZ, UR9, UR5 ;  /* 0x00000009ff057299 */ /* 0x000fc60008011605 */
[----:B------:R-:W-:Y:S01]  /*18b0*/  UMOV UR4, UR7 ;  /* 0x0000000700047c82 */ /* 0x000fe20008000000 */
[----:B------:R-:W-:Y:S02]  /*18c0*/  USEL UR5, UR44, UR5, !UP0 ;  /* 0x000000052c057287 */ /* 0x000fe4000c000000 */
[----:B------:R-:W-:Y:S02]  /*18d0*/  UISETP.NE.AND UP0, UPT, UR10, 0x1, UPT ;  /* 0x000000010a00788c */ /* 0x000fe4000bf05270 */
[----:B----4-:R-:W-:-:S04]  /*18e0*/  USHF.R.U32.HI UR4, URZ, UR13, UR4 ;  /* 0x0000000dff047299 */ /* 0x010fc80008011604 */
[----:B------:R-:W-:-:S04]  /*18f0*/  USEL UR4, UR20, UR4, !UP0 ;  /* 0x0000000414047287 */ /* 0x000fc8000c000000 */
[----:B------:R-:W-:Y:S02]  /*1900*/  UIADD3 UR6, UPT, UPT, -UR4, UR5, URZ ;  /* 0x0000000504067290 */ /* 0x000fe4000fffe1ff */
[----:B------:R-:W-:Y:S02]  /*1910*/  UIADD3 UR4, UPT, UPT, UR4, -UR5, URZ ;  /* 0x8000000504047290 */ /* 0x000fe4000fffe0ff */
[----:B------:R-:W-:Y:S02]  /*1920*/  UIMAD UR20, UR6, UR10, UR20 ;  /* 0x0000000a061472a4 */ /* 0x000fe4000f8e0214 */
[----:B------:R-:W-:-:S12]  /*1930*/  UIMAD UR44, UR4, UR12, UR44 ;  /* 0x0000000c042c72a4 */ /* 0x000fd8000f8e022c */
.L_x_19:
[----:B------:R-:W-:Y:S05]  /*1940*/  BRA.U !UP6, `(.L_x_20) ;  /* 0x000000010e0c7547 */ /* 0x000fea000b800000 */
[----:B------:R-:W-:Y:S01]  /*1950*/  UCGABAR_WAIT ;  /* 0x0000000000007dc7 */ /* 0x000fe20008000000 */
[----:B------:R-:W-:Y:S01]  /*1960*/  CCTL.IVALL ;  /* 0x00000000ff00798f */ /* 0x000fe20002000000 */
[----:B------:R-:W-:Y:S05]  /*1970*/  BRA `(.L_x_21) ;  /* 0x0000000000047947 */ /* 0x000fea0003800000 */
.L_x_20:
[----:B------:R-:W-:Y:S06]  /*1980*/  BAR.SYNC.DEFER_BLOCKING 0x0 ;  /* 0x0000000000007b1d */ /* 0x000fec0000010000 */
.L_x_21:
[----:B------:R-:W-:Y:S05]  /*1990*/  BRA.U UP5, `(.L_x_22) ;  /* 0x0000002905bc7547 */ /* 0x000fea000b800000 */
[----:B------:R-:W2:Y:S01]  /*19a0*/  LDCU UR5, c[0x0][0x388] ;  /* 0x00007100ff0577ac */ /* 0x000ea20008000800 */
[----:B------:R-:W-:Y:S01]  /*19b0*/  PLOP3.LUT P1, PT, PT, PT, UP3, 0x80, 0x8 ;  /* 0x000000000008781c */ /* 0x000fe20003f2f038 */
[----:B------:R-:W-:Y:S01]  /*19c0*/  IMAD.MOV.U32 R2, RZ, RZ, RZ ;  /* 0x000000ffff027224 */ /* 0x000fe200078e00ff */
[----:B------:R-:W-:Y:S01]  /*19d0*/  ISETP.EQ.OR P2, PT, R3, RZ, P3 ;  /* 0x000000ff0300720c */ /* 0x000fe20001f42670 */
[----:B------:R-:W3:Y:S01]  /*19e0*/  LDCU UR6, c[0x0][0x38c] ;  /* 0x00007180ff0677ac */ /* 0x000ee20008000800 */
[----:B------:R-:W-:Y:S01]  /*19f0*/  PLOP3.LUT P1, PT, P1, PT, PT, 0x8, 0x80 ;  /* 0x000000000080781c */ /* 0x000fe20000f2e170 */
[----:B------:R-:W4:Y:S01]  /*1a00*/  LDCU UR48, c[0x0][0x390] ;  /* 0x00007200ff3077ac */ /* 0x000f220008000800 */
[----:B------:R-:W-:Y:S01]  /*1a10*/  UISETP.NE.AND UP1, UPT, UR18, URZ, UPT ;  /* 0x000000ff1200728c */ /* 0x000fe2000bf25270 */
[----:B------:R-:W1:Y:S01]  /*1a20*/  LDCU UR47, c[0x0][0x370] ;  /* 0x00006e00ff2f77ac */ /* 0x000e620008000800 */
[----:B--2---:R-:W-:Y:S01]  /*1a30*/  UIADD3 UR5, UPT, UPT, UR5, 0x1f, URZ ;  /* 0x0000001f05057890 */ /* 0x004fe2000fffe0ff */
[----:B------:R-:W2:Y:S03]  /*1a40*/  LDCU.64 UR36, c[0x0][0x348] ;  /* 0x00006900ff2477ac */ /* 0x000ea60008000a00 */
[----:B------:R-:W-:-:S02]  /*1a50*/  USHF.R.S32.HI UR4, URZ, 0x1f, UR5 ;  /* 0x0000001fff047899 */ /* 0x000fc40008011405 */
[----:B------:R-:W-:Y:S02]  /*1a60*/  USHF.L.U32 UR51, UR21, 0x6, URZ ;  /* 0x0000000615337899 */ /* 0x000fe400080006ff */
[----:B------:R-:W-:Y:S02]  /*1a70*/  ULEA.HI UR4, UR4, UR5, URZ, 0x5 ;  /* 0x0000000504047291 */ /* 0x000fe4000f8f28ff */
[----:B------:R-:W-:Y:S02]  /*1a80*/  USHF.L.U32 UR5, UR21, 0x5, URZ ;  /* 0x0000000515057899 */ /* 0x000fe400080006ff */
[----:B------:R-:W-:Y:S02]  /*1a90*/  USHF.R.S32.HI UR4, URZ, 0x5, UR4 ;  /* 0x00000005ff047899 */ /* 0x000fe40008011404 */
[----:B------:R-:W-:Y:S02]  /*1aa0*/  ULOP3.LUT UR50, UR5, 0x20, URZ, 0xc0, !UPT ;  /* 0x0000002005327892 */ /* 0x000fe4000f8ec0ff */
[----:B---3--:R-:W-:Y:S01]  /*1ab0*/  UIMAD UR4, UR4, UR6, URZ ;  /* 0x00000006040472a4 */ /* 0x008fe2000f8e02ff */
[----:B-1----:R-:W1:Y:S03]  /*1ac0*/  LDCU UR46, c[0x0][0x374] ;  /* 0x00006e80ff2e77ac */ /* 0x002e660008000800 */
[----:B----4-:R-:W-:-:S02]  /*1ad0*/  UIMAD UR48, UR4, UR48, URZ ;  /* 0x00000030043072a4 */ /* 0x010fc4000f8e02ff */
[----:B------:R-:W-:Y:S02]  /*1ae0*/  USEL UR33, UR53, 0x2, UP1 ;  /* 0x0000000235217887 */ /* 0x000fe40008800000 */
[----:B------:R-:W-:Y:S02]  /*1af0*/  UISETP.NE.AND UP2, UPT, UR48, URZ, UPT ;  /* 0x000000ff3000728c */ /* 0x000fe4000bf45270 */
[----:B------:R-:W-:Y:S01]  /*1b00*/  UISETP.LT.U32.AND UP0, UPT, UR48, 0x23, UPT ;  /* 0x000000233000788c */ /* 0x000fe2000bf01070 */
[----:B------:R-:W-:Y:S01]  /*1b10*/  UMOV UR23, 0x1 ;  /* 0x0000000100177882 */ /* 0x000fe20000000000 */
[----:B------:R-:W-:Y:S02]  /*1b20*/  UMOV UR26, URZ ;  /* 0x000000ff001a7c82 */ /* 0x000fe40008000000 */
[----:B------:R-:W-:Y:S01]  /*1b30*/  USEL UR4, UR48, 0x23, UP0 ;  /* 0x0000002330047887 */ /* 0x000fe20008000000 */
[----:B------:R-:W-:Y:S01]  /*1b40*/  UMOV UR27, URZ ;  /* 0x000000ff001b7c82 */ /* 0x000fe20008000000 */
[----:B------:R-:W-:-:S02]  /*1b50*/  UMOV UR34, URZ ;  /* 0x000000ff00227c82 */ /* 0x000fc40008000000 */
[----:B------:R-:W-:Y:S02]  /*1b60*/  UIADD3 UR5, UPT, UPT, UR4, -0x1, URZ ;  /* 0xffffffff04057890 */ /* 0x000fe4000fffe0ff */
[----:B------:R-:W-:Y:S02]  /*1b70*/  @!UP2 UIADD3 UR5, UPT, UPT, UR4, URZ, URZ ;  /* 0x000000ff0405a290 */ /* 0x000fe4000fffe0ff */
[----:B------:R-:W-:Y:S02]  /*1b80*/  UIADD3 UR45, UPT, UPT, UR48, -UR4, URZ ;  /* 0x80000004302d7290 */ /* 0x000fe4000fffe0ff */
[----:B-12---:R-:W-:-:S12]  /*1b90*/  UIADD3 UR49, UPT, UPT, UR5, 0x1, URZ ;  /* 0x0000000105317890 */ /* 0x006fd8000fffe0ff */
.L_x_40:
[----:B------:R-:W1:Y:S01]  /*1ba0*/  S2UR UR25, SR_CgaCtaId ;  /* 0x00000000001979c3 */ /* 0x000e620000008800 */
[----:B------:R-:W-:Y:S01]  /*1bb0*/  UMOV UR4, 0x400 ;  /* 0x0000040000047882 */ /* 0x000fe20000000000 */
[----:B------:R-:W-:Y:S01]  /*1bc0*/  MOV R0, UR23 ;  /* 0x0000001700007c02 */ /* 0x000fe20008000f00 */
[----:B------:R-:W-:Y:S02]  /*1bd0*/  UISETP.NE.AND UP0, UPT, UR48, URZ, UPT ;  /* 0x000000ff3000728c */ /* 0x000fe4000bf05270 */
[----:B------:R-:W-:Y:S01]  /*1be0*/  ULEA UR10, UR20, UR50, 0x6 ;  /* 0x00000032140a7291 */ /* 0x000fe2000f8e30ff */
[----:B------:R-:W-:Y:S01]  /*1bf0*/  SHF.L.U32 R0, R0, 0x1f, RZ ;  /* 0x0000001f00007819 */ /* 0x000fe200000006ff */
[----:B------:R-:W-:Y:S01]  /*1c00*/  UMOV UR24, URZ ;  /* 0x000000ff00187c82 */ /* 0x000fe20008000000 */
[----:B------:R-:W-:Y:S01]  /*1c10*/  UMOV UR13, URZ ;  /* 0x000000ff000d7c82 */ /* 0x000fe20008000000 */
[----:B------:R-:W-:Y:S01]  /*1c20*/  UMOV UR12, URZ ;  /* 0x000000ff000c7c82 */ /* 0x000fe20008000000 */
[----:B-1----:R-:W-:-:S04]  /*1c30*/  ULEA UR25, UR25, UR4, 0x18 ;  /* 0x0000000419197291 */ /* 0x002fc8000f8ec0ff */
[----:B------:R-:W-:-:S09]  /*1c40*/  ULEA UR4, UR26, UR25, 0x3 ;  /* 0x000000191a047291 */ /* 0x000fd2000f8e18ff */
[----:B------:R1:W2:Y:S01]  /*1c50*/  SYNCS.PHASECHK.TRANS64.TRYWAIT P0, [UR4+0x118], R0 ;  /* 0x00011800ff0075a7 */ /* 0x0002a20008001104 */
[----:B------:R-:W-:-:S04]  /*1c60*/  ULEA.HI UR4, UR44, UR44, URZ, 0x1 ;  /* 0x0000002c2c047291 */ /* 0x000fc8000f8f08ff */
[----:B------:R-:W-:-:S04]  /*1c70*/  USHF.L.U32 UR4, UR4, 0x6, URZ ;  /* 0x0000000604047899 */ /* 0x000fc800080006ff */
[----:B------:R-:W-:-:S04]  /*1c80*/  ULOP3.LUT UR4, UR4, 0xffffff80, URZ, 0xc0, !UPT ;  /* 0xffffff8004047892 */ /* 0x000fc8000f8ec0ff */
[----:B------:R-:W-:Y:S01]  /*1c90*/  ULOP3.LUT UR35, UR4, 0x40, UR51, 0xf8, !UPT ;  /* 0x0000004004237892 */ /* 0x000fe2000f8ef833 */
[----:B------:R-:W-:Y:S11]  /*1ca0*/  BRA.U !UP0, `(.L_x_23) ;  /* 0x0000000508607547 */ /* 0x000ff6000b800000 */
[----:B------:R-:W3:Y:S01]  /*1cb0*/  LDCU.128 UR16, c[0x0][0x480] ;  /* 0x00009000ff1077ac */ /* 0x000ee20008000c00 */
[----:B------:R-:W4:Y:S01]  /*1cc0*/  LDCU.64 UR20, c[0x0][0x490] ;  /* 0x00009200ff1477ac */ /* 0x000f220008000a00 */
[----:B------:R-:W1:Y:S01]  /*1cd0*/  LDCU.64 UR12, c[0x0][0x4b0] ;  /* 0x00009600ff0c77ac */ /* 0x000e620008000a00 */
[----:B------:R-:W1:Y:S01]  /*1ce0*/  LDCU.64 UR8, c[0x0][0x4d0] ;  /* 0x00009a00ff0877ac */ /* 0x000e620008000a00 */
[----:B------:R-:W1:Y:S01]  /*1cf0*/  LDCU UR43, c[0x0][0x390] ;  /* 0x00007200ff2b77ac */ /* 0x000e620008000800 */
[----:B---3--:R-:W-:Y:S02]  /*1d00*/  UIMAD.WIDE.U32 UR4, UR35, UR17, URZ ;  /* 0x00000011230472a5 */ /* 0x008fe4000f8e00ff */
[----:B------:R-:W-:Y:S01]  /*1d10*/  UISETP.NE.AND UP0, UPT, UR16, 0x1, UPT ;  /* 0x000000011000788c */ /* 0x000fe2000bf05270 */
[----:B------:R-:W3:Y:S04]  /*1d20*/  LDCU UR44, c[0x0][0x38c] ;  /* 0x00007180ff2c77ac */ /* 0x000ee80008000800 */
[----:B------:R-:W-:Y:S01]  /*1d30*/  UMOV UR4, UR5 ;  /* 0x0000000500047c82 */ /* 0x000fe20008000000 */
[----:B------:R-:W1:Y:S01]  /*1d40*/  LDCU.64 UR14, c[0x0][0x4b8] ;  /* 0x00009700ff0e77ac */ /* 0x000e620008000a00 */
[----:B------:R-:W-:-:S02]  /*1d50*/  USHF.R.U32.HI UR6, URZ, UR18, UR4 ;  /* 0x00000012ff067299 */ /* 0x000fc40008011604 */
[----:B------:R-:W-:Y:S02]  /*1d60*/  UIADD3 UR34, UPT, UPT, UR49, UR27, URZ ;  /* 0x0000001b31227290 */ /* 0x000fe4000fffe0ff */
[----:B------:R-:W-:Y:S02]  /*1d70*/  USEL UR6, UR35, UR6, !UP0 ;  /* 0x0000000623067287 */ /* 0x000fe4000c000000 */
[----:B------:R-:W-:Y:S02]  /*1d80*/  UISETP.NE.AND UP0, UPT, UR19, 0x1, UPT ;  /* 0x000000011300788c */ /* 0x000fe4000bf05270 */
[----:B----4-:R-:W-:Y:S02]  /*1d90*/  UIMAD.WIDE.U32 UR4, UR6, UR20, URZ ;  /* 0x00000014060472a5 */ /* 0x010fe4000f8e00ff */
[----:B------:R-:W-:Y:S01]  /*1da0*/  UIADD3 UR7, UPT, UPT, -UR6, URZ, URZ ;  /* 0x000000ff06077290 */ /* 0x000fe2000fffe1ff */
[----:B------:R-:W-:-:S03]  /*1db0*/  UMOV UR24, URZ ;  /* 0x000000ff00187c82 */ /* 0x000fc60008000000 */
[----:B------:R-:W-:Y:S01]  /*1dc0*/  UIMAD UR7, UR16, UR7, UR35 ;  /* 0x00000007100772a4 */ /* 0x000fe2000f8e0223 */
[----:B------:R-:W-:Y:S02]  /*1dd0*/  UMOV UR4, UR5 ;  /* 0x0000000500047c82 */ /* 0x000fe40008000000 */
[----:B------:R-:W-:Y:S02]  /*1de0*/  USHF.R.U32.HI UR21, URZ, UR21, UR4 ;  /* 0x00000015ff157299 */ /* 0x000fe40008011604 */
[----:B------:R-:W4:Y:S02]  /*1df0*/  LDCU.64 UR4, c[0x0][0x4d8] ;  /* 0x00009b00ff0477ac */ /* 0x000f240008000a00 */
[----:B------:R-:W-:-:S04]  /*1e00*/  USEL UR21, UR6, UR21, !UP0 ;  /* 0x0000001506157287 */ /* 0x000fc8000c000000 */
[----:B------:R-:W-:-:S04]  /*1e10*/  UIADD3 UR20, UPT, UPT, -UR21, URZ, URZ ;  /* 0x000000ff15147290 */ /* 0x000fc8000fffe1ff */
[----:B------:R-:W-:Y:S02]  /*1e20*/  UIMAD UR20, UR19, UR20, UR6 ;  /* 0x00000014131472a4 */ /* 0x000fe4000f8e0206 */
[----:B-1----:R-:W-:Y:S02]  /*1e30*/  UIMAD UR19, UR7, UR12, UR8 ;  /* 0x0000000c071372a4 */ /* 0x002fe4000f8e0208 */
[----:B------:R-:W-:Y:S01]  /*1e40*/  UIMAD UR20, UR20, UR13, UR9 ;  /* 0x0000000d141472a4 */ /* 0x000fe2000f8e0209 */
[----:B------:R-:W-:Y:S01]  /*1e50*/  UMOV UR6, UR26 ;  /* 0x0000001a00067c82 */ /* 0x000fe20008000000 */
[----:B------:R-:W-:Y:S01]  /*1e60*/  UMOV UR12, URZ ;  /* 0x000000ff000c7c82 */ /* 0x000fe20008000000 */
[----:B---3--:R-:W-:-:S09]  /*1e70*/  UMOV UR13, URZ ;  /* 0x000000ff000d7c82 */ /* 0x008fd20008000000 */
.L_x_29:
[----:B------:R-:W-:Y:S01]  /*1e80*/  @!P3 MOV R3, 0x3000 ;  /* 0x000030000003b802 */ /* 0x000fe20000000f00 */
[----:B------:R-:W-:Y:S01]  /*1e90*/  ULEA UR17, UR6, UR25, 0x3 ;  /* 0x0000001906117291 */ /* 0x000fe2000f8e18ff */
[----:B-12---:R-:W-:Y:S11]  /*1ea0*/  @P0 BRA `(.L_x_24) ;  /* 0x0000000000100947 */ /* 0x006ff60003800000 */
[----:B------:R-:W-:Y:S04]  /*1eb0*/  MOV R4, UR23 ;  /* 0x0000001700047c02 */ /* 0x000fe80008000f00 */
[----:B------:R-:W-:Y:S04]  /*1ec0*/  SHF.L.U32 R4, R4, 0x1f, RZ ;  /* 0x0000001f04047819 */ /* 0x000fe800000006ff */
[----:B------:R-:W1:Y:S02]  /*1ed0*/  SYNCS.PHASECHK.TRANS64.TRYWAIT P0, [UR17+0x118], R4 ;  /* 0x00011804ff0075a7 */ /* 0x000e640008001111 */
[----:B-1----:R-:W-:Y:S05]  /*1ee0*/  @!P0 BRA `(.L_x_25) ;  /* 0x0000007400508947 */ /* 0x002fea0003800000 */
.L_x_24:
[----:B------:R2:W-:Y:S01]  /*1ef0*/  @!P3 SYNCS.ARRIVE.TRANS64 RZ, [UR17], R3 ;  /* 0x00000003ffffb9a7 */ /* 0x0005e20008000011 */
[----:B------:R-:W-:Y:S04]  /*1f00*/  ULOP3.LUT UR7, UR33, 0x2, URZ, 0xfc, !UPT ;  /* 0x0000000221077892 */ /* 0x000fe8000f8efcff */
[----:B------:R-:W-:Y:S09]  /*1f10*/  UISETP.NE.AND UP0, UPT, UR7, 0x2, UPT ;  /* 0x000000020700788c */ /* 0x000ff2000bf05270 */
[----:B------:R-:W-:Y:S05]  /*1f20*/  BRA.U UP0, `(.L_x_26) ;  /* 0x0000000100047547 */ /* 0x000fea000b800000 */
[----:B----4-:R-:W-:Y:S05]  /*1f30*/  BPT.TRAP 0x1 ;  /* 0x000000040000795c */ /* 0x010fea0000300000 */
.L_x_26:
[----:B------:R-:W-:Y:S04]  /*1f40*/  BSSY.RECONVERGENT B0, `(.L_x_27) ;  /* 0x0000003000007945 */ /* 0x000fe80003800200 */
[----:B------:R-:W-:Y:S05]  /*1f50*/  @P2 BRA `(.L_x_28) ;  /* 0x0000000000042947 */ /* 0x000fea0003800000 */
[----:B----4-:R-:W-:Y:S05]  /*1f60*/  BPT.TRAP 0x1 ;  /* 0x000000040000795c */ /* 0x010fea0000300000 */
.L_x_28:
[----:B----4-:R-:W-:Y:S05]  /*1f70*/  BSYNC.RECONVERGENT B0 ;  /* 0x0000000000007941 */ /* 0x010fea0003800200 */
.L_x_27:
[----:B------:R-:W-:Y:S02]  /*1f80*/  UIADD3 UR7, UPT, UPT, UR6, 0x1, URZ ;  /* 0x0000000106077890 */ /* 0x000fe4000fffe0ff */
[----:B------:R-:W-:Y:S02]  /*1f90*/  ULEA UR16, UR6, UR25, 0xc ;  /* 0x0000001906107291 */ /* 0x000fe4000f8e60ff */
[----:B------:R-:W-:Y:S02]  /*1fa0*/  UISETP.NE.AND UP0, UPT, UR7, 0x23, UPT ;  /* 0x000000230700788c */ /* 0x000fe4000bf05270 */
[----:B------:R-:W-:Y:S02]  /*1fb0*/  UIADD3 UR30, UP1, UPT, UR36, 0x80, URZ ;  /* 0x00000080241e7890 */ /* 0x000fe4000ff3e0ff */
[----:B------:R-:W-:Y:S02]  /*1fc0*/  USEL UR8, URZ, 0x1, UP0 ;  /* 0x00000001ff087887 */ /* 0x000fe40008000000 */
[----:B------:R-:W-:Y:S02]  /*1fd0*/  USEL UR26, UR7, URZ, UP0 ;  /* 0x000000ff071a7287 */ /* 0x000fe40008000000 */
[----:B------:R-:W-:Y:S02]  /*1fe0*/  ULOP3.LUT UR23, UR23, UR8, URZ, 0x3c, !UPT ;  /* 0x0000000817177292 */ /* 0x000fe4000f8e3cff */
[----:B------:R-:W-:Y:S02]  /*1ff0*/  ULEA UR7, UR26, UR25, 0x3 ;  /* 0x000000191a077291 */ /* 0x000fe4000f8e18ff */
[----:B------:R-:W-:Y:S02]  /*2000*/  ULEA UR8, UR6, UR25, 0xb ;  /* 0x0000001906087291 */ /* 0x000fe4000f8e58ff */
[----:B------:R-:W-:Y:S01]  /*2010*/  ULOP3.LUT UR17, UR17, 0xfefffff8, URZ, 0xc0, !UPT ;  /* 0xfefffff811117892 */ /* 0x000fe2000f8ec0ff */
[----:B-1----:R-:W-:Y:S01]  /*2020*/  MOV R0, UR23 ;  /* 0x0000001700007c02 */ /* 0x002fe20008000f00 */
[----:B------:R-:W-:Y:S02]  /*2030*/  USHF.L.U32 UR18, UR24, 0x5, URZ ;  /* 0x0000000518127899 */ /* 0x000fe400080006ff */
[----:B------:R-:W-:Y:S01]  /*2040*/  UIADD3.X UR31, UPT, UPT, URZ, UR37, URZ, UP1, !UPT ;  /* 0x00000025ff1f7290 */ /* 0x000fe20008ffe4ff */
[----:B------:R-:W-:Y:S01]  /*2050*/  SHF.L.U32 R0, R0, 0x1f, RZ ;  /* 0x0000001f00007819 */ /* 0x000fe200000006ff */
[----:B------:R-:W-:Y:S02]  /*2060*/  UIADD3 UR16, UPT, UPT, UR16, 0x3400, URZ ;  /* 0x0000340010107890 */ /* 0x000fe4000fffe0ff */
[----:B------:R-:W-:Y:S01]  /*2070*/  UIADD3 UR28, UP0, UPT, UR36, 0x180, URZ ;  /* 0x00000180241c7890 */ /* 0x000fe2000ff1e0ff */
[----:B------:R3:W1:Y:S01]  /*2080*/  SYNCS.PHASECHK.TRANS64.TRYWAIT P0, [UR7+0x118], R0 ;  /* 0x00011800ff0075a7 */ /* 0x0006620008001107 */
[----:B------:R-:W-:Y:S02]  /*2090*/  UIMAD UR7, UR12, UR14, UR4 ;  /* 0x0000000e0c0772a4 */ /* 0x000fe4000f8e0204 */
[----:B------:R-:W-:Y:S02]  /*20a0*/  UIMAD UR6, UR13, UR15, UR5 ;  /* 0x0000000f0d0672a4 */ /* 0x000fe4000f8e0205 */
[----:B------:R-:W-:Y:S02]  /*20b0*/  UIADD3.X UR29, UPT, UPT, URZ, UR37, URZ, UP0, !UPT ;  /* 0x00000025ff1d7290 */ /* 0x000fe400087fe4ff */
[----:B------:R-:W-:Y:S02]  /*20c0*/  UPRMT UR6, UR7, 0x40, UR6 ;  /* 0x0000004007067896 */ /* 0x000fe40008000006 */
[----:B------:R-:W-:Y:S02]  /*20d0*/  UIADD3 UR8, UPT, UPT, UR8, 0x26400, URZ ;  /* 0x0002640008087890 */ /* 0x000fe4000fffe0ff */
[----:B------:R-:W-:Y:S02]  /*20e0*/  UPRMT UR6, UR6, 0x5410, URZ ;  /* 0x0000541006067896 */ /* 0x000fe400080000ff */
[----:B------:R-:W-:Y:S02]  /*20f0*/  UIADD3 UR32, UPT, UPT, UR12, 0x1, URZ ;  /* 0x000000010c207890 */ /* 0x000fe4000fffe0ff */
[----:B------:R-:W-:Y:S02]  /*2100*/  UIADD3 UR22, UPT, UPT, UR13, 0x1, URZ ;  /* 0x000000010d167890 */ /* 0x000fe4000fffe0ff */
[----:B------:R-:W-:Y:S02]  /*2110*/  UISETP.NE.AND UP2, UPT, UR32, UR44, UPT ;  /* 0x0000002c2000728c */ /* 0x000fe4000bf45270 */
[----:B------:R-:W-:Y:S02]  /*2120*/  UIADD3 UR27, UPT, UPT, UR27, 0x1, URZ ;  /* 0x000000011b1b7890 */ /* 0x000fe4000fffe0ff */
[----:B------:R-:W-:Y:S01]  /*2130*/  UIADD3 UR7, UPT, UPT, UR24, 0x1, URZ ;  /* 0x0000000118077890 */ /* 0x000fe2000fffe0ff */
[----:B------:R-:W-:Y:S01]  /*2140*/  UMOV UR40, 0x0 ;  /* 0x0000000000287882 */ /* 0x000fe20000000000 */
[----:B------:R-:W-:Y:S01]  /*2150*/  UMOV UR41, 0x10000000 ;  /* 0x1000000000297882 */ /* 0x000fe20000000000 */
[----:B------:R-:W-:Y:S01]  /*2160*/  UMOV UR9, UR17 ;  /* 0x0000001100097c82 */ /* 0x000fe20008000000 */
[----:B------:R4:W-:Y:S01]  /*2170*/  UTMALDG.4D.IM2COL.2CTA [UR16], [UR30], UR6, desc[UR40] ;  /* 0x000028101e0073b4 */ /* 0x0009e20008259006 */
[----:B------:R-:W-:Y:S02]  /*2180*/  UMOV UR11, UR18 ;  /* 0x00000012000b7c82 */ /* 0x000fe40008000000 */
[----:B------:R-:W-:Y:S04]  /*2190*/  @UP2 UIADD3 UR22, UPT, UPT, UR13, URZ, URZ ;  /* 0x000000ff0d162290 */ /* 0x000fe8000fffe0ff */
[----:B------:R-:W-:Y:S01]  /*21a0*/  UISETP.NE.AND UP0, UPT, UR22, UR43, UPT ;  /* 0x0000002b1600728c */ /* 0x000fe2000bf05270 */
[----:B------:R2:W-:Y:S10]  /*21b0*/  UTMALDG.4D.2CTA [UR8], [UR28], desc[UR40] ;  /* 0x000028081c0075b4 */ /* 0x0005f40008219000 */
[----:B------:R-:W-:Y:S07]  /*21c0*/  @UP0 UIADD3 UR7, UPT, UPT, UR24, URZ, URZ ;  /* 0x000000ff18070290 */ /* 0x000fee000fffe0ff */
[----:B------:R-:W-:Y:S01]  /*21d0*/  UMOV UR24, UR7 ;  /* 0x0000000700187c82 */ /* 0x000fe20008000000 */
[----:B----4-:R-:W-:Y:S01]  /*21e0*/  UMOV UR6, UR26 ;  /* 0x0000001a00067c82 */ /* 0x010fe20008000000 */
[----:B--2---:R-:W-:Y:S02]  /*21f0*/  USEL UR13, UR22, URZ, UP0 ;  /* 0x000000ff160d7287 */ /* 0x004fe40008000000 */
[----:B------:R-:W-:Y:S02]  /*2200*/  UISETP.NE.AND UP0, UPT, UR27, UR34, UPT ;  /* 0x000000221b00728c */ /* 0x000fe4000bf05270 */
[----:B------:R-:W-:Y:S07]  /*2210*/  USEL UR12, UR32, URZ, UP2 ;  /* 0x000000ff200c7287 */ /* 0x000fee0009000000 */
[----:B---3--:R-:W-:Y:S05]  /*2220*/  BRA.U UP0, `(.L_x_29) ;  /* 0xfffffffd00147547 */ /* 0x008fea000b83ffff */
.L_x_23:
[----:B------:R-:W-:Y:S01]  /*2230*/  ULEA UR4, UR26, UR25, 0x3 ;  /* 0x000000191a047291 */ /* 0x000fe2000f8e18ff */
[----:B-1----:R-:W-:Y:S01]  /*2240*/  MOV R0, UR23 ;  /* 0x0000001700007c02 */ /* 0x002fe20008000f00 */
[----:B------:R-:W-:Y:S01]  /*2250*/  @!P1 SYNCS.ARRIVE.TRANS64.A1T0 RZ, [UR25+0x268], RZ ;  /* 0x000268ffffff99a7 */ /* 0x000fe20008100019 */
[----:B------:R-:W-:Y:S02]  /*2260*/  UISETP.GE.AND UP0, UPT, UR45, 0x1, UPT ;  /* 0x000000012d00788c */ /* 0x000fe4000bf06270 */
[----:B------:R-:W-:-:S04]  /*2270*/  SHF.L.U32 R0, R0, 0x1f, RZ ;  /* 0x0000001f00007819 */ /* 0x000fc800000006ff */
[----:B--2---:R1:W2:Y:S03]  /*2280*/  SYNCS.PHASECHK.TRANS64.TRYWAIT P0, [UR4+0x118], R0 ;  /* 0x00011800ff0075a7 */ /* 0x0042a60008001104 */
[----:B------:R-:W-:Y:S05]  /*2290*/  BRA.U !UP0, `(.L_x_30) ;  /* 0x00000005085c7547 */ /* 0x000fea000b800000 */
        /* <DEDUP_REMOVED lines=16> */
[----:B------:R-:W-:-:S03]  /*23a0*/  UMOV UR32, UR45 ;  /* 0x0000002d00207c82 */ /* 0x000fc60008000000 */
        /* <DEDUP_REMOVED lines=9> */
[----:B---3--:R-:W-:-:S11]  /*2440*/  UMOV UR6, UR26 ;  /* 0x0000001a00067c82 */ /* 0x008fd60008000000 */
.L_x_36:
[----:B------:R-:W-:Y:S01]  /*2450*/  @!P3 MOV R3, 0x3000 ;  /* 0x000030000003b802 */ /* 0x000fe20000000f00 */
[----:B------:R-:W-:Y:S01]  /*2460*/  ULEA UR17, UR6, UR25, 0x3 ;  /* 0x0000001906117291 */ /* 0x000fe2000f8e18ff */
[----:B-12---:R-:W-:Y:S11]  /*2470*/  @P0 BRA `(.L_x_31) ;  /* 0x0000000000100947 */ /* 0x006ff60003800000 */
[----:B------:R-:W-:Y:S04]  /*2480*/  MOV R4, UR23 ;  /* 0x0000001700047c02 */ /* 0x000fe80008000f00 */
[----:B------:R-:W-:Y:S04]  /*2490*/  SHF.L.U32 R4, R4, 0x1f, RZ ;  /* 0x0000001f04047819 */ /* 0x000fe800000006ff */
[----:B------:R-:W1:Y:S02]  /*24a0*/  SYNCS.PHASECHK.TRANS64.TRYWAIT P0, [UR17+0x118], R4 ;  /* 0x00011804ff0075a7 */ /* 0x000e640008001111 */
[----:B-1----:R-:W-:Y:S05]  /*24b0*/  @!P0 BRA `(.L_x_32) ;  /* 0x0000006c00f48947 */ /* 0x002fea0003800000 */
.L_x_31:
[----:B------:R2:W-:Y:S01]  /*24c0*/  @!P3 SYNCS.ARRIVE.TRANS64 RZ, [UR17], R3 ;  /* 0x00000003ffffb9a7 */ /* 0x0005e20008000011 */
[----:B------:R-:W-:Y:S04]  /*24d0*/  ULOP3.LUT UR7, UR33, 0x2, URZ, 0xfc, !UPT ;  /* 0x0000000221077892 */ /* 0x000fe8000f8efcff */
[----:B------:R-:W-:Y:S09]  /*24e0*/  UISETP.NE.AND UP0, UPT, UR7, 0x2, UPT ;  /* 0x000000020700788c */ /* 0x000ff2000bf05270 */
[----:B------:R-:W-:Y:S05]  /*24f0*/  BRA.U UP0, `(.L_x_33) ;  /* 0x0000000100047547 */ /* 0x000fea000b800000 */
[----:B----4-:R-:W-:Y:S05]  /*2500*/  BPT.TRAP 0x1 ;  /* 0x000000040000795c */ /* 0x010fea0000300000 */
.L_x_33:
[----:B------:R-:W-:Y:S04]  /*2510*/  BSSY.RECONVERGENT B0, `(.L_x_34) ;  /* 0x0000003000007945 */ /* 0x000fe80003800200 */
[----:B------:R-:W-:Y:S05]  /*2520*/  @P2 BRA `(.L_x_35) ;  /* 0x0000000000042947 */ /* 0x000fea0003800000 */
[----:B----4-:R-:W-:Y:S05]  /*2530*/  BPT.TRAP 0x1 ;  /* 0x000000040000795c */ /* 0x010fea0000300000 */
.L_x_35:
[----:B----4-:R-:W-:Y:S05]  /*2540*/  BSYNC.RECONVERGENT B0 ;  /* 0x0000000000007941 */ /* 0x010fea0003800200 */
.L_x_34:
        /* <DEDUP_REMOVED lines=26> */
[----:B------:R-:W-:Y:S01]  /*26f0*/  UIADD3 UR7, UPT, UPT, UR24, 0x1, URZ ;  /* 0x0000000118077890 */ /* 0x000fe2000fffe0ff */
[----:B------:R-:W-:Y:S01]  /*2700*/  UMOV UR40, 0x0 ;  /* 0x0000000000287882 */ /* 0x000fe20000000000 */
[----:B------:R-:W-:Y:S01]  /*2710*/  UMOV UR41, 0x10000000 ;  /* 0x1000000000297882 */ /* 0x000fe20000000000 */
[----:B------:R-:W-:Y:S01]  /*2720*/  UMOV UR9, UR17 ;  /* 0x0000001100097c82 */ /* 0x000fe20008000000 */
[----:B------:R4:W-:Y:S01]  /*2730*/  UTMALDG.4D.IM2COL.2CTA [UR16], [UR30], UR6, desc[UR40] ;  /* 0x000028101e0073b4 */ /* 0x0009e20008259006 */
[----:B------:R-:W-:Y:S04]  /*2740*/  UMOV UR11, UR18 ;  /* 0x00000012000b7c82 */ /* 0x000fe80008000000 */
[----:B------:R-:W-:Y:S04]  /*2750*/  @UP2 UIADD3 UR22, UPT, UPT, UR13, URZ, URZ ;  /* 0x000000ff0d162290 */ /* 0x000fe8000fffe0ff */
[----:B------:R-:W-:Y:S01]  /*2760*/  UISETP.NE.AND UP0, UPT, UR22, UR43, UPT ;  /* 0x0000002b1600728c */ /* 0x000fe2000bf05270 */
[----:B------:R2:W-:Y:S10]  /*2770*/  UTMALDG.4D.2CTA [UR8], [UR28], desc[UR40] ;  /* 0x000028081c0075b4 */ /* 0x0005f40008219000 */
[----:B------:R-:W-:Y:S07]  /*2780*/  @UP0 UIADD3 UR7, UPT, UPT, UR24, URZ, URZ ;  /* 0x000000ff18070290 */ /* 0x000fee000fffe0ff */
[----:B------:R-:W-:Y:S01]  /*2790*/  UMOV UR24, UR7 ;  /* 0x0000000700187c82 */ /* 0x000fe20008000000 */
[----:B----4-:R-:W-:Y:S02]  /*27a0*/  UIADD3 UR6, UPT, UPT, UR32, -0x1, URZ ;  /* 0xffffffff20067890 */ /* 0x010fe4000fffe0ff */
[----:B--2---:R-:W-:Y:S02]  /*27b0*/  USEL UR13, UR22, URZ, UP0 ;  /* 0x000000ff160d7287 */ /* 0x004fe40008000000 */
[----:B------:R-:W-:Y:S02]  /*27c0*/  UISETP.GT.U32.AND UP0, UPT, UR32, 0x1, UPT ;  /* 0x000000012000788c */ /* 0x000fe4000bf04070 */
[----:B------:R-:W-:Y:S01]  /*27d0*/  USEL UR12, UR27, URZ, UP2 ;  /* 0x000000ff1b0c7287 */ /* 0x000fe20009000000 */
[----:B------:R-:W-:Y:S01]  /*27e0*/  UMOV UR32, UR6 ;  /* 0x0000000600207c82 */ /* 0x000fe20008000000 */
[----:B------:R-:W-:Y:S05]  /*27f0*/  UMOV UR6, UR26 ;  /* 0x0000001a00067c82 */ /* 0x000fea0008000000 */
[----:B---3--:R-:W-:Y:S05]  /*2800*/  BRA.U UP0, `(.L_x_36) ;  /* 0xfffffffd00107547 */ /* 0x008fea000b83ffff */
.L_x_30:
[----:B------:R-:W-:Y:S01]  /*2810*/  SHF.L.U32 R3, R2, 0x1f, RZ ;  /* 0x0000001f02037819 */ /* 0x000fe200000006ff */
[----:B------:R-:W-:-:S03]  /*2820*/  NOP ;  /* 0x0000000000007918 */ /* 0x000fc60000000000 */
[----:B-12---:R-:W1:Y:S02]  /*2830*/  SYNCS.PHASECHK.TRANS64.TRYWAIT P0, [UR25+0x270], R3 ;  /* 0x00027003ff0075a7 */ /* 0x006e640008001119 */
[----:B-1----:R-:W-:Y:S05]  /*2840*/  @!P0 BRA `(.L_x_37) ;  /* 0x0000006c00288947 */ /* 0x002fea0003800000 */
.L_x_161:
[----:B------:R-:W2:Y:S01]  /*2850*/  LDS.128 R4, [UR25+0x2b0] ;  /* 0x0002b019ff047984 */ /* 0x000ea20008000c00 */
[----:B------:R-:W-:Y:S02]  /*2860*/  UIADD3 UR4, UPT, UPT, UR25, 0x278, URZ ;  /* 0x0000027819047890 */ /* 0x000fe4000fffe0ff */
[----:B------:R-:W-:Y:S01]  /*2870*/  UISETP.GE.AND UP0, UPT, UR39, 0x1, UPT ;  /* 0x000000012700788c */ /* 0x000fe2000bf06270 */
[----:B------:R-:W-:Y:S01]  /*2880*/  @!PT LDS RZ, [RZ] ;  /* 0x00000000fffff984 */ /* 0x000fe20000000800 */
[----:B------:R-:W-:Y:S01]  /*2890*/  @!PT LDS RZ, [RZ] ;  /* 0x00000000fffff984 */ /* 0x000fe20000000800 */
[----:B------:R-:W-:Y:S01]  /*28a0*/  @!PT LDS RZ, [RZ] ;  /* 0x00000000fffff984 */ /* 0x000fe20000000800 */
[----:B------:R-:W-:Y:S01]  /*28b0*/  @!PT LDS RZ, [RZ] ;  /* 0x00000000fffff984 */ /* 0x000fe20000000800 */
[----:B------:R3:W-:Y:S06]  /*28c0*/  MEMBAR.ALL.CTA ;  /* 0x0000000000007992 */ /* 0x0007ec0000008000 */
[----:B---3--:R-:W3:Y:S01]  /*28d0*/  FENCE.VIEW.ASYNC.S ;  /* 0x00000000000073c6 */ /* 0x008ee20000000000 */
[----:B------:R-:W-:-:S09]  /*28e0*/  UPRMT UR4, URZ, 0x654, UR4 ;  /* 0x00000654ff047896 */ /* 0x000fd20008000004 */
[----:B---3--:R-:W-:Y:S01]  /*28f0*/  SYNCS.ARRIVE.TRANS64.RED.A1T0 RZ, [UR4], RZ ;  /* 0x000000ffffff79a7 */ /* 0x008fe20008100404 */
[----:B--2---:R-:W-:-:S13]  /*2900*/  LOP3.LUT P0, RZ, R6, 0x1, RZ, 0xc0, !PT ;  /* 0x0000000106ff7812 */ /* 0x004fda000780c0ff */
[----:B------:R-:W-:Y:S01]  /*2910*/  VOTEU.ANY UP1, P0 ;  /* 0x0000000000ff7886 */ /* 0x000fe20000020100 */
[----:B------:R-:W-:-:S13]  /*2920*/  PLOP3.LUT P0, PT, PT, PT, UP1, 0x80, 0x8 ;  /* 0x000000000008781c */ /* 0x000fda0003f0f018 */
[----:B-1----:R-:W-:Y:S02]  /*2930*/  @P0 MOV R0, R4 ;  /* 0x0000000400000202 */ /* 0x002fe40000000f00 */
[----:B------:R-:W-:Y:S02]  /*2940*/  @P0 LOP3.LUT R4, R5, 0xffff, RZ, 0xc0, !PT ;  /* 0x0000ffff05040812 */ /* 0x000fe400078ec0ff */
[----:B------:R-:W-:Y:S02]  /*2950*/  @P0 R2UR UR6, R0 ;  /* 0x00000000000602ca */ /* 0x000fe400000e0000 */
[----:B------:R-:W-:-:S11]  /*2960*/  @P0 R2UR UR5, R4 ;  /* 0x00000000040502ca */ /* 0x000fd600000e0000 */
[----:B------:R-:W-:Y:S02]  /*2970*/  @UP1 UMOV UR42, UR6 ;  /* 0x00000006002a1c82 */ /* 0x000fe40008000000 */
[----:B------:R-:W-:Y:S01]  /*2980*/  @UP1 UMOV UR38, UR5 ;  /* 0x0000000500261c82 */ /* 0x000fe20008000000 */
[----:B------:R-:W-:Y:S05]  /*2990*/  BRA.U !UP0, `(.L_x_38) ;  /* 0x0000000108d47547 */ /* 0x000fea000b800000 */
[----:B------:R-:W1:Y:S01]  /*29a0*/  LDCU.128 UR16, c[0x0][0xb10] ;  /* 0x00016200ff1077ac */ /* 0x000e620008000c00 */
[----:B------:R-:W2:Y:S01]  /*29b0*/  LDCU UR21, c[0x0][0xb20] ;  /* 0x00016400ff1577ac */ /* 0x000ea20008000800 */
[----:B------:R-:W3:Y:S01]  /*29c0*/  LDCU UR20, c[0x0][0xb0c] ;  /* 0x00016180ff1477ac */ /* 0x000ee20008000800 */
[----:B------:R-:W4:Y:S01]  /*29d0*/  LDCU.64 UR8, c[0x0][0xb28] ;  /* 0x00016500ff0877ac */ /* 0x000f220008000a00 */
[----:B------:R-:W-:Y:S02]  /*29e0*/  UISETP.NE.AND UP3, UPT, UR39, 0x1, UPT ;  /* 0x000000012700788c */ /* 0x000fe4000bf65270 */
[----:B-1----:R-:W-:Y:S02]  /*29f0*/  UIMAD.WIDE.U32 UR4, UR46, UR19, URZ ;  /* 0x000000132e0472a5 */ /* 0x002fe4000f8e00ff */
[----:B------:R-:W-:Y:S02]  /*2a00*/  UIMAD.WIDE.U32 UR6, UR47, UR16, URZ ;  /* 0x000000102f0672a5 */ /* 0x000fe4000f8e00ff */
[----:B------:R-:W-:-:S02]  /*2a10*/  UISETP.NE.AND UP0, UPT, UR18, 0x1, UPT ;  /* 0x000000011200788c */ /* 0x000fc4000bf05270 */
[----:B------:R-:W-:Y:S01]  /*2a20*/  UIMAD.WIDE.U32 UR14, UR38, UR19, URZ ;  /* 0x00000013260e72a5 */ /* 0x000fe2000f8e00ff */
[----:B------:R-:W-:Y:S01]  /*2a30*/  UMOV UR4, UR5 ;  /* 0x0000000500047c82 */ /* 0x000fe20008000000 */
[----:B---3--:R-:W-:Y:S02]  /*2a40*/  UISETP.NE.AND UP2, UPT, UR20, 0x1, UPT ;  /* 0x000000011400788c */ /* 0x008fe4000bf45270 */
[----:B--2---:R-:W-:Y:S02]  /*2a50*/  USHF.R.U32.HI UR5, URZ, UR21, UR4 ;  /* 0x00000015ff057299 */ /* 0x004fe40008011604 */
[----:B------:R-:W-:Y:S01]  /*2a60*/  UIMAD.WIDE.U32 UR12, UR42, UR16, URZ ;  /* 0x000000102a0c72a5 */ /* 0x000fe2000f8e00ff */
[----:B------:R-:W-:Y:S01]  /*2a70*/  UMOV UR4, UR7 ;  /* 0x0000000700047c82 */ /* 0x000fe20008000000 */
[----:B------:R-:W-:Y:S02]  /*2a80*/  USEL UR5, UR46, UR5, !UP0 ;  /* 0x000000052e057287 */ /* 0x000fe4000c000000 */
[----:B------:R-:W-:-:S02]  /*2a90*/  USHF.R.U32.HI UR4, URZ, UR17, UR4 ;  /* 0x00000011ff047299 */ /* 0x000fc40008011604 */
[----:B----4-:R-:W-:Y:S02]  /*2aa0*/  UIMAD.WIDE.U32 UR10, UR5, UR8, URZ ;  /* 0x00000008050a72a5 */ /* 0x010fe4000f8e00ff */
[----:B------:R-:W-:Y:S01]  /*2ab0*/  USEL UR6, UR47, UR4, !UP2 ;  /* 0x000000042f067287 */ /* 0x000fe2000d000000 */
[----:B------:R-:W-:Y:S02]  /*2ac0*/  UMOV UR12, UR13 ;  /* 0x0000000d000c7c82 */ /* 0x000fe40008000000 */
[----:B------:R-:W-:Y:S01]  /*2ad0*/  UMOV UR4, UR15 ;  /* 0x0000000f00047c82 */ /* 0x000fe20008000000 */
[----:B------:R-:W-:Y:S01]  /*2ae0*/  UIMAD.WIDE.U32 UR14, UR6, UR8, URZ ;  /* 0x00000008060e72a5 */ /* 0x000fe2000f8e00ff */
[----:B------:R-:W-:Y:S01]  /*2af0*/  UMOV UR10, UR11 ;  /* 0x0000000b000a7c82 */ /* 0x000fe20008000000 */
[----:B------:R-:W-:Y:S02]  /*2b00*/  USHF.R.U32.HI UR4, URZ, UR21, UR4 ;  /* 0x00000015ff047299 */ /* 0x000fe40008011604 */
[----:B------:R-:W-:-:S03]  /*2b10*/  @UP3 USHF.R.U32.HI UR5, URZ, UR9, UR10 ;  /* 0x00000009ff053299 */ /* 0x000fc6000801160a */
[----:B------:R-:W-:Y:S01]  /*2b20*/  UMOV UR14, UR15 ;  /* 0x0000000f000e7c82 */ /* 0x000fe20008000000 */
[----:B------:R-:W-:Y:S02]  /*2b30*/  USHF.R.U32.HI UR17, URZ, UR17, UR12 ;  /* 0x00000011ff117299 */ /* 0x000fe4000801160c */
[----:B------:R-:W-:Y:S02]  /*2b40*/  USEL UR4, UR38, UR4, !UP0 ;  /* 0x0000000426047287 */ /* 0x000fe4000c000000 */
[----:B------:R-:W-:Y:S02]  /*2b50*/  @UP3 USHF.R.U32.HI UR6, URZ, UR9, UR14 ;  /* 0x00000009ff063299 */ /* 0x000fe4000801160e */
[----:B------:R-:W-:Y:S02]  /*2b60*/  UIMAD UR7, UR39, UR5, URZ ;  /* 0x00000005270772a4 */ /* 0x000fe4000f8e02ff */
[----:B------:R-:W-:Y:S02]  /*2b70*/  USEL UR5, UR42, UR17, !UP2 ;  /* 0x000000112a057287 */ /* 0x000fe4000d000000 */
[----:B------:R-:W-:-:S02]  /*2b80*/  UIMAD UR10, UR39, UR6, URZ ;  /* 0x00000006270a72a4 */ /* 0x000fc4000f8e02ff */
[----:B------:R-:W-:Y:S02]  /*2b90*/  UISETP.GE.AND UP0, UPT, UR4, UR7, UPT ;  /* 0x000000070400728c */ /* 0x000fe4000bf06270 */
[----:B------:R-:W-:Y:S02]  /*2ba0*/  UIMAD.WIDE.U32 UR12, UR4, UR8, URZ ;  /* 0x00000008040c72a5 */ /* 0x000fe4000f8e00ff */
[----:B------:R-:W-:Y:S02]  /*2bb0*/  UISETP.GE.OR UP0, UPT, UR5, UR10, UP0 ;  /* 0x0000000a0500728c */ /* 0x000fe40008706670 */
[----:B------:R-:W-:Y:S02]  /*2bc0*/  UIMAD.WIDE.U32 UR10, UR5, UR8, URZ ;  /* 0x00000008050a72a5 */ /* 0x000fe4000f8e00ff */
[----:B------:R-:W-:Y:S01]  /*2bd0*/  UIADD3 UR12, UPT, UPT, -UR4, URZ, URZ ;  /* 0x000000ff040c7290 */ /* 0x000fe2000fffe1ff */
[----:B------:R-:W-:Y:S01]  /*2be0*/  UMOV UR8, UR13 ;  /* 0x0000000d00087c82 */ /* 0x000fe20008000000 */
[----:B------:R-:W-:-:S02]  /*2bf0*/  UIADD3 UR10, UPT, UPT, -UR5, URZ, URZ ;  /* 0x000000ff050a7290 */ /* 0x000fc4000fffe1ff */
[----:B------:R-:W-:-:S03]  /*2c00*/  USHF.R.U32.HI UR8, URZ, UR9, UR8 ;  /* 0x00000009ff087299 */ /* 0x000fc60008011608 */
[----:B------:R-:W-:Y:S01]  /*2c10*/  @!UP0 UMOV UR7, UR11 ;  /* 0x0000000b00078c82 */ /* 0x000fe20008000000 */
[----:B------:R-:W-:Y:S02]  /*2c20*/  UIMAD UR12, UR18, UR12, UR38 ;  /* 0x0000000c120c72a4 */ /* 0x000fe4000f8e0226 */
[----:B------:R-:W-:Y:S02]  /*2c30*/  USEL UR8, UR4, UR8, !UP3 ;  /* 0x0000000804087287 */ /* 0x000fe4000d800000 */
[----:B------:R-:W-:Y:S02]  /*2c40*/  @!UP0 USHF.R.U32.HI UR7, URZ, UR9, UR7 ;  /* 0x00000009ff078299 */ /* 0x000fe40008011607 */
[----:B------:R-:W-:Y:S02]  /*2c50*/  UIADD3 UR9, UPT, UPT, -UR8, URZ, URZ ;  /* 0x000000ff08097290 */ /* 0x000fe4000fffe1ff */
[----:B------:R-:W-:Y:S02]  /*2c60*/  @!UP0 USEL UR7, UR5, UR7, !UP3 ;  /* 0x0000000705078287 */ /* 0x000fe4000d800000 */
[----:B------:R-:W-:-:S02]  /*2c70*/  UIMAD UR9, UR39, UR9, UR4 ;  /* 0x00000009270972a4 */ /* 0x000fc4000f8e0204 */
[----:B------:R-:W-:Y:S02]  /*2c80*/  @!UP0 UIADD3 UR8, UPT, UPT, UR8, -UR7, URZ ;  /* 0x8000000708088290 */ /* 0x000fe4000fffe0ff */
[----:B------:R-:W-:Y:S02]  /*2c90*/  @!UP0 UIMAD UR7, UR9, UR6, UR7 ;  /* 0x00000006090782a4 */ /* 0x000fe4000f8e0207 */
[----:B------:R-:W-:Y:S02]  /*2ca0*/  @!UP0 UIMAD UR4, UR39, UR8, UR5 ;  /* 0x00000008270482a4 */ /* 0x000fe4000f8e0205 */
[----:B------:R-:W-:Y:S02]  /*2cb0*/  UIMAD UR6, UR20, UR10, UR42 ;  /* 0x0000000a140672a4 */ /* 0x000fe4000f8e022a */
[----:B------:R-:W-:Y:S01]  /*2cc0*/  UIMAD UR38, UR4, UR18, UR12 ;  /* 0x00000012042672a4 */ /* 0x000fe2000f8e020c */
[----:B------:R-:W-:Y:S02]  /*2cd0*/  @!UP0 UMOV UR5, UR7 ;  /* 0x0000000700058c82 */ /* 0x000fe40008000000 */
[----:B------:R-:W-:-:S12]  /*2ce0*/  UIMAD UR42, UR5, UR20, UR6 ;  /* 0x00000014052a72a4 */ /* 0x000fd8000f8e0206 */
.L_x_38:
[----:B------:R-:W1:Y:S02]  /*2cf0*/  LDCU UR4, c[0x0][0xb30] ;  /* 0x00016600ff0477ac */ /* 0x000e640008000800 */
[----:B-1----:R-:W-:-:S09]  /*2d00*/  UISETP.NE.AND UP0, UPT, UR4, 0x1, UPT ;  /* 0x000000010400788c */ /* 0x002fd2000bf05270 */
[----:B------:R-:W-:Y:S05]  /*2d10*/  BRA.U UP0, `(.L_x_39) ;  /* 0x0000000100447547 */ /* 0x000fea000b800000 */
[----:B------:R-:W1:Y:S01]  /*2d20*/  LDCU.128 UR8, c[0x0][0xb10] ;  /* 0x00016200ff0877ac */ /* 0x000e620008000c00 */
[----:B------:R-:W2:Y:S01]  /*2d30*/  LDCU UR12, c[0x0][0xb0c] ;  /* 0x00016180ff0c77ac */ /* 0x000ea20008000800 */
[----:B------:R-:W3:Y:S01]  /*2d40*/  LDCU UR13, c[0x0][0xb20] ;  /* 0x00016400ff0d77ac */ /* 0x000ee20008000800 */
[----:B-1----:R-:W-:Y:S02]  /*2d50*/  UIMAD.WIDE.U32 UR6, UR42, UR8, URZ ;  /* 0x000000082a0672a5 */ /* 0x002fe4000f8e00ff */
[----:B------:R-:W-:Y:S02]  /*2d60*/  UIMAD.WIDE.U32 UR4, UR38, UR11, URZ ;  /* 0x0000000b260472a5 */ /* 0x000fe4000f8e00ff */
[----:B--2---:R-:W-:Y:S02]  /*2d70*/  UISETP.NE.AND UP2, UPT, UR12, 0x1, UPT ;  /* 0x000000010c00788c */ /* 0x004fe4000bf45270 */
[----:B------:R-:W-:Y:S01]  /*2d80*/  UISETP.NE.AND UP0, UPT, UR10, 0x1, UPT ;  /* 0x000000010a00788c */ /* 0x000fe2000bf05270 */
[----:B------:R-:W-:-:S02]  /*2d90*/  UMOV UR6, UR7 ;  /* 0x0000000700067c82 */ /* 0x000fc40008000000 */
[----:B------:R-:W-:Y:S01]  /*2da0*/  UMOV UR4, UR5 ;  /* 0x0000000500047c82 */ /* 0x000fe20008000000 */
[----:B------:R-:W-:Y:S02]  /*2db0*/  USHF.R.U32.HI UR6, URZ, UR9, UR6 ;  /* 0x00000009ff067299 */ /* 0x000fe40008011606 */
[----:B---3--:R-:W-:Y:S02]  /*2dc0*/  USHF.R.U32.HI UR4, URZ, UR13, UR4 ;  /* 0x0000000dff047299 */ /* 0x008fe40008011604 */
[----:B------:R-:W-:Y:S02]  /*2dd0*/  USEL UR5, UR42, UR6, !UP2 ;  /* 0x000000062a057287 */ /* 0x000fe4000d000000 */
[----:B------:R-:W-:-:S04]  /*2de0*/  USEL UR4, UR38, UR4, !UP0 ;  /* 0x0000000426047287 */ /* 0x000fc8000c000000 */
[----:B------:R-:W-:Y:S02]  /*2df0*/  UIADD3 UR6, UPT, UPT, UR5, -UR4, URZ ;  /* 0x8000000405067290 */ /* 0x000fe4000fffe0ff */
[----:B------:R-:W-:Y:S02]  /*2e00*/  UIADD3 UR4, UPT, UPT, -UR5, UR4, URZ ;  /* 0x0000000405047290 */ /* 0x000fe4000fffe1ff */
[----:B------:R-:W-:Y:S02]  /*2e10*/  UIMAD UR38, UR6, UR10, UR38 ;  /* 0x0000000a062672a4 */ /* 0x000fe4000f8e0226 */
[----:B------:R-:W-:-:S12]  /*2e20*/  UIMAD UR42, UR4, UR12, UR42 ;  /* 0x0000000c042a72a4 */ /* 0x000fd8000f8e022a */
.L_x_39:
[----:B------:R-:W-:Y:S01]  /*2e30*/  R2UR UR5, R50 ;  /* 0x00000000320572ca */ /* 0x000fe200000e0000 */
[----:B------:R-:W-:Y:S01]  /*2e40*/  UMOV UR27, UR34 ;  /* 0x00000022001b7c82 */ /* 0x000fe20008000000 */
[----:B------:R-:W-:Y:S02]  /*2e50*/  R2UR UR4, R49 ;  /* 0x00000000310472ca */ /* 0x000fe400000e0000 */
[----:B------:R-:W-:Y:S02]  /*2e60*/  PLOP3.LUT P1, PT, PT, PT, PT, 0x80, 0x8 ;  /* 0x000000000008781c */ /* 0x000fe40003f2f070 */
[----:B------:R-:W-:-:S07]  /*2e70*/  LOP3.LUT R2, R2, 0x1, RZ, 0x3c, !PT ;  /* 0x0000000102027812 */ /* 0x000fce00078e3cff */
[----:B------:R-:W-:Y:S02]  /*2e80*/  UIADD3 UR44, UPT, UPT, UR42, UR5, URZ ;  /* 0x000000052a2c7290 */ /* 0x000fe4000fffe0ff */
[----:B------:R-:W-:Y:S01]  /*2e90*/  UIADD3 UR20, UPT, UPT, UR38, UR4, URZ ;  /* 0x0000000426147290 */ /* 0x000fe2000fffe0ff */
[----:B------:R-:W-:Y:S11]  /*2ea0*/  BRA.U UP1, `(.L_x_40) ;  /* 0xffffffed013c7547 */ /* 0x000ff6000b83ffff */
[----:B------:R-:W-:Y:S01]  /*2eb0*/  UIADD3 UR25, UPT, UPT, UR25, 0x118, URZ ;  /* 0x0000011819197890 */ /* 0x000fe2000fffe0ff */
[----:B------:R-:W-:-:S03]  /*2ec0*/  MOV R2, UR23 ;  /* 0x0000001700027c02 */ /* 0x000fc60008000f00 */
[----:B------:R-:W-:Y:S01]  /*2ed0*/  ULEA UR4, UR26, UR25, 0x3 ;  /* 0x000000191a047291 */ /* 0x000fe2000f8e18ff */
[----:B------:R-:W-:-:S08]  /*2ee0*/  SHF.L.U32 R2, R2, 0x1f, RZ ;  /* 0x0000001f02027819 */ /* 0x000fd000000006ff */
[----:B------:R-:W1:Y:S02]  /*2ef0*/  SYNCS.PHASECHK.TRANS64.TRYWAIT P0, [UR4], R2 ;  /* 0x00000002ff0075a7 */ /* 0x000e640008001104 */
[----:B-1----:R-:W-:Y:S05]  /*2f00*/  @!P0 BRA `(.L_x_41) ;  /* 0x0000006400908947 */ /* 0x002fea0003800000 */
.L_x_163:
[----:B------:R-:W-:-:S04]  /*2f10*/  UIADD3 UR4, UPT, UPT, UR26, 0x1, URZ ;  /* 0x000000011a047890 */ /* 0x000fc8000fffe0ff */
[----:B------:R-:W-:-:S04]  /*2f20*/  UISETP.NE.AND UP0, UPT, UR4, 0x23, UPT ;  /* 0x000000230400788c */ /* 0x000fc8000bf05270 */
[----:B------:R-:W-:Y:S02]  /*2f30*/  USEL UR5, URZ, 0x1, UP0 ;  /* 0x00000001ff057887 */ /* 0x000fe40008000000 */
[----:B------:R-:W-:Y:S02]  /*2f40*/  USEL UR4, UR4, URZ, UP0 ;  /* 0x000000ff04047287 */ /* 0x000fe40008000000 */
[----:B------:R-:W-:Y:S02]  /*2f50*/  ULOP3.LUT UR6, UR23, UR5, URZ, 0x3c, !UPT ;  /* 0x0000000517067292 */ /* 0x000fe4000f8e3cff */
[----:B------:R-:W-:-:S04]  /*2f60*/  ULEA UR5, UR4, UR25, 0x3 ;  /* 0x0000001904057291 */ /* 0x000fc8000f8e18ff */
[----:B-1----:R-:W-:-:S04]  /*2f70*/  MOV R2, UR6 ;  /* 0x0000000600027c02 */ /* 0x002fc80008000f00 */
[----:B------:R-:W-:-:S04]  /*2f80*/  SHF.L.U32 R2, R2, 0x1f, RZ ;  /* 0x0000001f02027819 */ /* 0x000fc800000006ff */
[----:B------:R-:W1:Y:S02]  /*2f90*/  SYNCS.PHASECHK.TRANS64.TRYWAIT P0, [UR5], R2 ;  /* 0x00000002ff0075a7 */ /* 0x000e640008001105 */
[----:B-1----:R-:W-:Y:S05]  /*2fa0*/  @!P0 BRA `(.L_x_42) ;  /* 0x0000006400808947 */ /* 0x002fea0003800000 */
.L_x_165:
        /* <DEDUP_REMOVED lines=10> */
.L_x_167:
        /* <DEDUP_REMOVED lines=10> */
.L_x_169:
        /* <DEDUP_REMOVED lines=10> */
.L_x_171:
        /* <DEDUP_REMOVED lines=10> */
.L_x_173:
        /* <DEDUP_REMOVED lines=10> */
.L_x_175:
        /* <DEDUP_REMOVED lines=10> */
.L_x_177:
        /* <DEDUP_REMOVED lines=10> */
.L_x_179:
        /* <DEDUP_REMOVED lines=10> */
.L_x_181:
        /* <DEDUP_REMOVED lines=10> */
.L_x_183:
        /* <DEDUP_REMOVED lines=10> */
.L_x_185:
        /* <DEDUP_REMOVED lines=10> */
.L_x_187:
        /* <DEDUP_REMOVED lines=10> */
.L_x_189:
        /* <DEDUP_REMOVED lines=10> */
.L_x_191:
        /* <DEDUP_REMOVED lines=10> */
.L_x_193:
        /* <DEDUP_REMOVED lines=10> */
.L_x_195:
        /* <DEDUP_REMOVED lines=10> */
.L_x_197:
        /* <DEDUP_REMOVED lines=10> */
.L_x_199:
        /* <DEDUP_REMOVED lines=10> */
.L_x_201:
        /* <DEDUP_REMOVED lines=10> */
.L_x_203:
        /* <DEDUP_REMOVED lines=10> */
.L_x_205:
        /* <DEDUP_REMOVED lines=10> */
.L_x_207:
        /* <DEDUP_REMOVED lines=10> */
.L_x_209:
        /* <DEDUP_REMOVED lines=10> */
.L_x_211:
        /* <DEDUP_REMOVED lines=10> */
.L_x_213:
        /* <DEDUP_REMOVED lines=10> */
.L_x_215:
        /* <DEDUP_REMOVED lines=10> */
.L_x_217:
        /* <DEDUP_REMOVED lines=10> */
.L_x_219:
        /* <DEDUP_REMOVED lines=10> */
.L_x_221:
        /* <DEDUP_REMOVED lines=10> */
.L_x_223:
        /* <DEDUP_REMOVED lines=10> */
.L_x_225:
        /* <DEDUP_REMOVED lines=10> */
.L_x_227:
        /* <DEDUP_REMOVED lines=10> */
.L_x_229:
[----:B------:R-:W-:-:S04]  /*43b0*/  UIADD3 UR4, UPT, UPT, UR4, 0x1, URZ ;  /* 0x0000000104047890 */ /* 0x000fc8000fffe0ff */
[----:B------:R-:W-:-:S04]  /*43c0*/  UISETP.NE.AND UP0, UPT, UR4, 0x23, UPT ;  /* 0x000000230400788c */ /* 0x000fc8000bf05270 */
[----:B------:R-:W-:Y:S02]  /*43d0*/  USEL UR5, URZ, 0x1, UP0 ;  /* 0x00000001ff057887 */ /* 0x000fe40008000000 */
[----:B------:R-:W-:Y:S02]  /*43e0*/  USEL UR4, UR4, URZ, UP0 ;  /* 0x000000ff04047287 */ /* 0x000fe40008000000 */
[----:B------:R-:W-:Y:S02]  /*43f0*/  ULOP3.LUT UR5, UR6, UR5, URZ, 0x3c, !UPT ;  /* 0x0000000506057292 */ /* 0x000fe4000f8e3cff */
[----:B------:R-:W-:-:S04]  /*4400*/  ULEA UR4, UR4, UR25, 0x3 ;  /* 0x0000001904047291 */ /* 0x000fc8000f8e18ff */
[----:B-1----:R-:W-:Y:S02]  /*4410*/  IMAD.U32 R2, RZ, RZ, UR5 ;  /* 0x00000005ff027e24 */ /* 0x002fe4000f8e00ff */
[----:B------:R-:W-:-:S03]  /*4420*/  MOV R0, UR4 ;  /* 0x0000000400007c02 */ /* 0x000fc60008000f00 */
[----:B------:R-:W-:-:S07]  /*4430*/  SHF.L.U32 R2, R2, 0x1f, RZ ;  /* 0x0000001f02027819 */ /* 0x000fce00000006ff */
.L_x_75:
[----:B-1----:R1:W2:Y:S02]  /*4440*/  SYNCS.PHASECHK.TRANS64.TRYWAIT P0, [R0+URZ], R2 ;  /* 0x00000002000075a7 */ /* 0x0022a400080011ff */
[----:B--2---:R-:W-:Y:S05]  /*4450*/  @!P0 NANOSLEEP.SYNCS 0x989680 ;  /* 0x009896800000895d */ /* 0x004fea0003900000 */
[----:B------:R-:W2:Y:S02]  /*4460*/  @!P0 SYNCS.PHASECHK.TRANS64 P0, [R0+URZ], R2 ;  /* 0x00000002000085a7 */ /* 0x000ea400080010ff */
[----:B--2---:R-:W-:Y:S05]  /*4470*/  @P0 EXIT ;  /* 0x000000000000094d */ /* 0x004fea0003800000 */
[----:B------:R-:W-:Y:S05]  /*4480*/  BRA `(.L_x_75) ;  /* 0xfffffffc00ec7947 */ /* 0x000fea000383ffff */
.L_x_22:
[----:B------:R-:W2:Y:S02]  /*4490*/  S2UR UR4, SR_CgaCtaId ;  /* 0x00000000000479c3 */ /* 0x000ea40000008800 */
[----:B--2---:R-:W-:-:S04]  /*44a0*/  UISETP.NE.AND UP0, UPT, UR4, URZ, UPT ;  /* 0x000000ff0400728c */ /* 0x004fc8000bf05270 */
[----:B------:R-:W-:-:S09]  /*44b0*/  UISETP.NE.OR UP0, UPT, UR18, 0x1, UP0 ;  /* 0x000000011200788c */ /* 0x000fd20008705670 */
[----:B------:R-:W-:Y:S05]  /*44c0*/  BRA.U UP0, `(.L_x_76) ;  /* 0x0000000100b47547 */ /* 0x000fea000b800000 */
[----:B------:R-:W2:Y:S01]  /*44d0*/  S2UR UR5, SR_CgaCtaId ;  /* 0x00000000000579c3 */ /* 0x000ea20000008800 */
[----:B------:R-:W-:Y:S01]  /*44e0*/  UMOV UR4, 0x400 ;  /* 0x0000040000047882 */ /* 0x000fe20000000000 */
[----:B------:R-:W-:Y:S01]  /*44f0*/  HFMA2 R2, -RZ, RZ, 0, 5.9604644775390625e-08 ;  /* 0x00000001ff027431 */ /* 0x000fe200000001ff */
[----:B------:R-:W-:Y:S01]  /*4500*/  ISETP.GE.U32.AND P0, PT, R3, 0x2, PT ;  /* 0x000000020300780c */ /* 0x000fe20003f06070 */
[----:B------:R-:W-:Y:S01]  /*4510*/  IMAD.MOV.U32 R8, RZ, RZ, RZ ;  /* 0x000000ffff087224 */ /* 0x000fe200078e00ff */
[----:B--2---:R-:W-:-:S04]  /*4520*/  ULEA UR4, UR5, UR4, 0x18 ;  /* 0x0000000405047291 */ /* 0x004fc8000f8ec0ff */
[----:B------:R-:W-:Y:S02]  /*4530*/  UIADD3 UR5, UPT, UPT, UR4, 0x278, URZ ;  /* 0x0000027804057890 */ /* 0x000fe4000fffe0ff */
[----:B------:R-:W-:Y:S02]  /*4540*/  UIADD3 UR8, UPT, UPT, UR4, 0x270, URZ ;  /* 0x0000027004087890 */ /* 0x000fe4000fffe0ff */
[----:B------:R-:W-:-:S12]  /*4550*/  UPRMT UR5, URZ, 0x654, UR5 ;  /* 0x00000654ff057896 */ /* 0x000fd80008000005 */
.L_x_79:
[----:B------:R-:W-:Y:S01]  /*4560*/  SHF.L.U32 R6, R2, 0x1f, RZ ;  /* 0x0000001f02067819 */ /* 0x000fe200000006ff */
[----:B------:R-:W-:Y:S02]  /*4570*/  IMAD.U32 R4, RZ, RZ, UR8 ;  /* 0x00000008ff047e24 */ /* 0x000fe4000f8e00ff */
[----:B------:R-:W-:Y:S01]  /*4580*/  @!P0 IMAD.MOV.U32 R5, RZ, RZ, 0x10 ;  /* 0x00000010ff058424 */ /* 0x000fe200078e00ff */
[----:B------:R-:W2:Y:S02]  /*4590*/  SYNCS.PHASECHK.TRANS64.TRYWAIT P1, [UR4+0x278], R6 ;  /* 0x00027806ff0075a7 */ /* 0x000ea40008021104 */
[----:B------:R-:W-:-:S04]  /*45a0*/  PRMT R4, R3, 0x654, R4 ;  /* 0x0000065403047816 */ /* 0x000fc80000000004 */
[----:B------:R-:W-:Y:S01]  /*45b0*/  SEL R0, R4, R0, !P0 ;  /* 0x0000000004007207 */ /* 0x000fe20004000000 */
[----:B--2---:R-:W-:Y:S06]  /*45c0*/  @!P1 BRA `(.L_x_77) ;  /* 0x0000005c00109947 */ /* 0x004fec0003800000 */
.L_x_231:
[----:B------:R-:W-:Y:S01]  /*45d0*/  UIADD3 UR6, UPT, UPT, UR4, 0x2b0, URZ ;  /* 0x000002b004067890 */ /* 0x000fe2000fffe0ff */
[----:B------:R3:W-:Y:S01]  /*45e0*/  @!P0 SYNCS.ARRIVE.TRANS64.RED RZ, [R0+URZ], R5 ;  /* 0x0000000500ff89a7 */ /* 0x0007e200080004ff */
[----:B------:R-:W-:Y:S01]  /*45f0*/  UIADD3 UR7, UPT, UPT, UR4, 0x270, URZ ;  /* 0x0000027004077890 */ /* 0x000fe2000fffe0ff */
[----:B------:R-:W-:-:S08]  /*4600*/  LOP3.LUT R2, R2, 0x1, RZ, 0x3c, !PT ;  /* 0x0000000102027812 */ /* 0x000fd000078e3cff */
[----:B------:R-:W-:Y:S06]  /*4610*/  UGETNEXTWORKID.BROADCAST [UR6], [UR7] ;  /* 0x00000000060073ca */ /* 0x000fec0008000100 */
[----:B---3--:R-:W-:-:S04]  /*4620*/  SHF.L.U32 R5, R8, 0x1f, RZ ;  /* 0x0000001f08057819 */ /* 0x008fc800000006ff */
[----:B------:R-:W3:Y:S02]  /*4630*/  SYNCS.PHASECHK.TRANS64.TRYWAIT P1, [UR4+0x270], R5 ;  /* 0x00027005ff0075a7 */ /* 0x000ee40008021104 */
[----:B---3--:R-:W-:Y:S05]  /*4640*/  @!P1 BRA `(.L_x_78) ;  /* 0x0000005c00089947 */ /* 0x008fea0003800000 */
.L_x_233:
[----:B--2---:R-:W2:Y:S01]  /*4650*/  LDS.128 R4, [UR4+0x2b0] ;  /* 0x0002b004ff047984 */ /* 0x004ea20008000c00 */
[----:B------:R-:W-:Y:S01]  /*4660*/  LOP3.LUT R8, R8, 0x1, RZ, 0x3c, !PT ;  /* 0x0000000108087812 */ /* 0x000fe200078e3cff */
[----:B------:R-:W-:Y:S01]  /*4670*/  @!PT LDS RZ, [RZ] ;  /* 0x00000000fffff984 */ /* 0x000fe20000000800 */
[----:B------:R-:W-:Y:S01]  /*4680*/  @!PT LDS RZ, [RZ] ;  /* 0x00000000fffff984 */ /* 0x000fe20000000800 */
[----:B------:R-:W-:Y:S01]  /*4690*/  @!PT LDS RZ, [RZ] ;  /* 0x00000000fffff984 */ /* 0x000fe20000000800 */
[----:B------:R-:W-:Y:S01]  /*46a0*/  @!PT LDS RZ, [RZ] ;  /* 0x00000000fffff984 */ /* 0x000fe20000000800 */
[----:B------:R3:W-:Y:S06]  /*46b0*/  MEMBAR.ALL.CTA ;  /* 0x0000000000007992 */ /* 0x0007ec0000008000 */
[----:B---3--:R-:W3:Y:S02]  /*46c0*/  FENCE.VIEW.ASYNC.S ;  /* 0x00000000000073c6 */ /* 0x008ee40000000000 */
[----:B---3--:R-:W-:Y:S01]  /*46d0*/  SYNCS.ARRIVE.TRANS64.RED.A1T0 RZ, [UR5], RZ ;  /* 0x000000ffffff79a7 */ /* 0x008fe20008100405 */
[----:B--2---:R-:W-:-:S13]  /*46e0*/  LOP3.LUT P1, RZ, R6, 0x1, RZ, 0xc0, !PT ;  /* 0x0000000106ff7812 */ /* 0x004fda000782c0ff */
[----:B------:R-:W-:Y:S05]  /*46f0*/  @P1 BRA `(.L_x_79) ;  /* 0xfffffffc00981947 */ /* 0x000fea000383ffff */
[----:B------:R-:W-:-:S04]  /*4700*/  SHF.L.U32 R0, R2, 0x1f, RZ ;  /* 0x0000001f02007819 */ /* 0x000fc800000006ff */
[----:B------:R-:W2:Y:S02]  /*4710*/  SYNCS.PHASECHK.TRANS64 P0, [UR4+0x278], R0 ;  /* 0x00027800ff0075a7 */ /* 0x000ea40008001004 */
[----:B-12---:R-:W-:Y:S05]  /*4720*/  @P0 EXIT ;  /* 0x000000000000094d */ /* 0x006fea0003800000 */
[----:B------:R-:W-:-:S07]  /*4730*/  MOV R0, UR4 ;  /* 0x0000000400007c02 */ /* 0x000fce0008000f00 */
.L_x_80:
[----:B-1----:R-:W-:-:S04]  /*4740*/  SHF.L.U32 R3, R2, 0x1f, RZ ;  /* 0x0000001f02037819 */ /* 0x002fc800000006ff */
[----:B------:R1:W2:Y:S03]  /*4750*/  SYNCS.PHASECHK.TRANS64.TRYWAIT P0, [R0+URZ+0x278], R3 ;  /* 0x00027803000075a7 */ /* 0x0002a600080011ff */
[----:B--2---:R-:W-:Y:S05]  /*4760*/  @!P0 NANOSLEEP.SYNCS 0x989680 ;  /* 0x009896800000895d */ /* 0x004fea0003900000 */
[----:B------:R-:W2:Y:S02]  /*4770*/  @!P0 SYNCS.PHASECHK.TRANS64 P0, [R0+URZ+0x278], R3 ;  /* 0x00027803000085a7 */ /* 0x000ea400080010ff */
[----:B--2---:R-:W-:Y:S05]  /*4780*/  @P0 EXIT ;  /* 0x000000000000094d */ /* 0x004fea0003800000 */
[----:B------:R-:W-:Y:S05]  /*4790*/  BRA `(.L_x_80) ;  /* 0xfffffffc00e87947 */ /* 0x000fea000383ffff */
.L_x_76:
[----:B------:R-:W-:Y:S05]  /*47a0*/  BRA.U UP4, `(.L_x_81) ;  /* 0x0000001104607547 */ /* 0x000fea000b800000 */
[----:B------:R-:W2:Y:S01]  /*47b0*/  S2UR UR4, SR_CgaCtaId ;  /* 0x00000000000479c3 */ /* 0x000ea20000008800 */
[----:B------:R-:W-:Y:S01]  /*47c0*/  UMOV UR5, 0x40 ;  /* 0x0000004000057882 */ /* 0x000fe20000000000 */
[----:B------:R-:W-:Y:S01]  /*47d0*/  NOP ;  /* 0x0000000000007918 */ /* 0x000fe20000000000 */
[----:B------:R-:W-:Y:S01]  /*47e0*/  UMOV UR6, 0x400 ;  /* 0x0000040000067882 */ /* 0x000fe20000000000 */
[----:B--2---:R-:W-:Y:S02]  /*47f0*/  ULEA UR5, UR4, UR5, 0x18 ;  /* 0x0000000504057291 */ /* 0x004fe4000f8ec0ff */
[----:B------:R-:W-:-:S07]  /*4800*/  ULEA UR6, UR4, UR6, 0x18 ;  /* 0x0000000604067291 */ /* 0x000fce000f8ec0ff */
[----:B------:R-:W2:Y:S02]  /*4810*/  LDS.U8 R3, [UR5+0x1c] ;  /* 0x00001c05ff037984 */ /* 0x000ea40008000000 */
[----:B--2---:R-:W-:-:S13]  /*4820*/  ISETP.NE.AND P0, PT, R3, RZ, PT ;  /* 0x000000ff0300720c */ /* 0x004fda0003f05270 */
[----:B------:R-:W-:Y:S05]  /*4830*/  @P0 BRA `(.L_x_82) ;  /* 0x0000000400080947 */ /* 0x000fea0003800000 */
[----:B------:R-:W-:Y:S02]  /*4840*/  UISETP.NE.U32.AND UP1, UPT, UR31, 0x1, UPT ;  /* 0x000000011f00788c */ /* 0x000fe4000bf25070 */
[----:B------:R-:W-:-:S07]  /*4850*/  UIADD3 UR7, UPT, UPT, UR5, 0x8, URZ ;  /* 0x0000000805077890 */ /* 0x000fce000fffe0ff */
[----:B------:R-:W-:Y:S05]  /*4860*/  BRA.U !UP1, `(.L_x_83) ;  /* 0x00000001099c7547 */ /* 0x000fea000b800000 */
[----:B------:R-:W-:Y:S01]  /*4870*/  ELECT P0, URZ, PT ;  /* 0x0000000000ff782f */ /* 0x000fe20003800000 */
[----:B------:R-:W-:-:S12]  /*4880*/  BSSY B0, `(.L_x_83) ;  /* 0x0000025000007945 */ /* 0x000fd80003800000 */
[----:B------:R-:W-:Y:S05]  /*4890*/  @!P0 BRA `(.L_x_84) ;  /* 0x00000000008c8947 */ /* 0x000fea0003800000 */
[----:B------:R-:W-:-:S05]  /*48a0*/  UMOV UR4, 0x10 ;  /* 0x0000001000047882 */ /* 0x000fca0000000000 */
[----:B------:R-:W-:Y:S04]  /*48b0*/  DEPBAR.LE SB2, 0x36 ;  /* 0x0000ad800000791a */ /* 0x000fe80000000000 */
[----:B------:R-:W2:Y:S02]  /*48c0*/  UTCATOMSWS.2CTA.FIND_AND_SET.ALIGN UP0, UR4, UR4 ;  /* 0x00000004000475e3 */ /* 0x000ea40008200800 */
[----:B--2---:R-:W-:Y:S01]  /*48d0*/  MOV R10, UR4 ;  /* 0x00000004000a7c02 */ /* 0x004fe20008000f00 */
[----:B------:R-:W-:Y:S06]  /*48e0*/  BRA.U UP0, `(.L_x_85) ;  /* 0x0000000100187547 */ /* 0x000fec000b800000 */
.L_x_86:
[----:B------:R-:W-:Y:S05]  /*48f0*/  NANOSLEEP 0x64 ;  /* 0x000000640000795d */ /* 0x000fea0003800000 */
[----:B------:R-:W-:-:S05]  /*4900*/  UMOV UR4, 0x10 ;  /* 0x0000001000047882 */ /* 0x000fca0000000000 */
[----:B------:R-:W-:Y:S04]  /*4910*/  DEPBAR.LE SB2, 0x36 ;  /* 0x0000ad800000791a */ /* 0x000fe80000000000 */
[----:B------:R-:W2:Y:S02]  /*4920*/  UTCATOMSWS.2CTA.FIND_AND_SET.ALIGN UP0, UR4, UR4 ;  /* 0x00000004000475e3 */ /* 0x000ea40008200800 */
[----:B--2---:R-:W-:Y:S01]  /*4930*/  MOV R10, UR4 ;  /* 0x00000004000a7c02 */ /* 0x004fe20008000f00 */
[----:B------:R-:W-:Y:S05]  /*4940*/  BRA.U !UP0, `(.L_x_86) ;  /* 0xfffffffd08e87547 */ /* 0x000fea000b83ffff */
.L_x_85:
[----:B------:R-:W2:Y:S01]  /*4950*/  LDS R6, [UR5+0x10] ;  /* 0x00001005ff067984 */ /* 0x000ea20008000800 */
[----:B------:R-:W-:Y:S01]  /*4960*/  IMAD.U32 R3, RZ, RZ, UR6 ;  /* 0x00000006ff037e24 */ /* 0x000fe2000f8e00ff */
[----:B------:R-:W-:-:S03]  /*4970*/  MOV R4, UR30 ;  /* 0x0000001e00047c02 */ /* 0x000fc60008000f00 */
[----:B------:R-:W-:Y:S01]  /*4980*/  VIADD R3, R3, 0x2c0 ;  /* 0x000002c003037836 */ /* 0x000fe20000000000 */
[----:B--2---:R-:W-:-:S04]  /*4990*/  SHF.L.U32 R6, R6, 0x1f, RZ ;  /* 0x0000001f06067819 */ /* 0x004fc800000006ff */
[----:B------:R-:W2:Y:S02]  /*49a0*/  SYNCS.PHASECHK.TRANS64.TRYWAIT P0, [UR5+0x8], R6 ;  /* 0x00000806ff0075a7 */ /* 0x000ea40008001105 */
[----:B--2---:R-:W-:Y:S05]  /*49b0*/  @P0 BRA `(.L_x_87) ;  /* 0x0000000000080947 */ /* 0x004fea0003800000 */
[----:B------:R-:W2:Y:S02]  /*49c0*/  SYNCS.PHASECHK.TRANS64.TRYWAIT P0, [UR5+0x8], R6 ;  /* 0x00000806ff0075a7 */ /* 0x000ea40008001105 */
[----:B--2---:R-:W-:Y:S05]  /*49d0*/  @!P0 BRA `(.L_x_88) ;  /* 0x00000058003c8947 */ /* 0x004fea0003800000 */
.L_x_87:
[----:B------:R-:W-:Y:S01]  /*49e0*/  PRMT R4, R4, 0x654, R3 ;  /* 0x0000065404047816 */ /* 0x000fe20000000003 */
[----:B------:R-:W-:Y:S01]  /*49f0*/  HFMA2 R3, -RZ, RZ, 0, 5.9604644775390625e-08 ;  /* 0x00000001ff037431 */ /* 0x000fe200000001ff */
[----:B------:R-:W-:Y:S01]  /*4a00*/  UPRMT UR4, UR30, 0x654, UR7 ;  /* 0x000006541e047896 */ /* 0x000fe20008000007 */
[----:B------:R-:W-:Y:S02]  /*4a10*/  IMAD.MOV.U32 R8, RZ, RZ, 0xffff ;  /* 0x0000ffffff087424 */ /* 0x000fe400078e00ff */
[----:B--2---:R-:W-:Y:S02]  /*4a20*/  IMAD.MOV.U32 R6, RZ, RZ, 0x4 ;  /* 0x00000004ff067424 */ /* 0x004fe400078e00ff */
[----:B------:R-:W-:Y:S01]  /*4a30*/  IMAD.SHL.U32 R9, R10, 0x20, RZ ;  /* 0x000000200a097824 */ /* 0x000fe200078e00ff */
[----:B------:R-:W-:Y:S02]  /*4a40*/  MOV R5, UR4 ;  /* 0x0000000400057c02 */ /* 0x000fe40008000f00 */
[-C--:B------:R-:W-:Y:S01]  /*4a50*/  SHF.L.U32 R8, R8, R10.reuse, RZ ;  /* 0x0000000a08087219 */ /* 0x080fe200000006ff */
[----:B------:R2:W-:Y:S01]  /*4a60*/  SYNCS.ARRIVE.TRANS64.RED RZ, [UR4], R6 ;  /* 0x00000006ffff79a7 */ /* 0x0005e20008000404 */
[----:B------:R-:W-:Y:S01]  /*4a70*/  SHF.L.U32 R7, R3, R10, RZ ;  /* 0x0000000a03077219 */ /* 0x000fe200000006ff */
[----:B------:R2:W-:Y:S04]  /*4a80*/  STS [UR6+0x2c0], R9 ;  /* 0x0002c009ff007988 */ /* 0x0005e80008000806 */
[----:B------:R2:W-:Y:S04]  /*4a90*/  STAS [R4.64], R10 ;  /* 0x0000000a04007dbd */ /* 0x0005e8000c0008ff */
[----:B------:R2:W-:Y:S04]  /*4aa0*/  ATOMS.OR RZ, [UR5+0x14], R8 ;  /* 0x00001408ffff798c */ /* 0x0005e8000b000005 */
[----:B------:R2:W-:Y:S04]  /*4ab0*/  ATOMS.OR RZ, [UR5+0x18], R7 ;  /* 0x00001807ffff798c */ /* 0x0005e8000b000005 */
[----:B------:R2:W-:Y:S02]  /*4ac0*/  ATOMS.XOR RZ, [UR5+0x10], R3 ;  /* 0x00001003ffff798c */ /* 0x0005e4000b800005 */
.L_x_84:
[----:B-1----:R-:W-:Y:S05]  /*4ad0*/  BSYNC B0 ;  /* 0x0000000000007941 */ /* 0x002fea0003800000 */
.L_x_83:
[----:B------:R-:W-:Y:S05]  /*4ae0*/  BRA.U UP1, `(.L_x_89) ;  /* 0x00000001016c7547 */ /* 0x000fea000b800000 */
[----:B------:R-:W-:-:S03]  /*4af0*/  UMOV UR4, 0xffffffff ;  /* 0xffffffff00047882 */ /* 0x000fc60000000000 */
[----:B------:R-:W-:Y:S05]  /*4b00*/  BRA.DIV UR4, `(.L_x_90) ;  /* 0x0000005a04087947 */ /* 0x000fea000b800000 */
[----:B------:R-:W-:-:S13]  /*4b10*/  ELECT P6, URZ, PT ;  /* 0x0000000000ff782f */ /* 0x000fda00038c0000 */
.L_x_236:
[----:B------:R-:W-:Y:S05]  /*4b20*/  @!P6 BRA `(.L_x_89) ;  /* 0x00000000005ce947 */ /* 0x000fea0003800000 */
[----:B--2---:R-:W2:Y:S02]  /*4b30*/  LDS R4, [UR5+0x10] ;  /* 0x00001005ff047984 */ /* 0x004ea40008000800 */
[----:B--2---:R-:W-:-:S04]  /*4b40*/  SHF.L.U32 R4, R4, 0x1f, RZ ;  /* 0x0000001f04047819 */ /* 0x004fc800000006ff */
[----:B------:R-:W2:Y:S02]  /*4b50*/  SYNCS.PHASECHK.TRANS64.TRYWAIT P0, [UR5+0x8], R4 ;  /* 0x00000804ff0075a7 */ /* 0x000ea40008001105 */
[----:B--2---:R-:W-:Y:S05]  /*4b60*/  @P0 BRA `(.L_x_91) ;  /* 0x0000000000080947 */ /* 0x004fea0003800000 */
[----:B------:R-:W2:Y:S02]  /*4b70*/  SYNCS.PHASECHK.TRANS64.TRYWAIT P0, [UR5+0x8], R4 ;  /* 0x00000804ff0075a7 */ /* 0x000ea40008001105 */
[----:B--2---:R-:W-:Y:S05]  /*4b80*/  @!P0 BRA `(.L_x_92) ;  /* 0x0000005800088947 */ /* 0x004fea0003800000 */
.L_x_91:
[----:B------:R-:W3:Y:S01]  /*4b90*/  LDS R6, [UR6+0x2c0] ;  /* 0x0002c006ff067984 */ /* 0x000ee20008000800 */
[----:B--2---:R-:W-:Y:S02]  /*4ba0*/  HFMA2 R3, -RZ, RZ, 0, 5.9604644775390625e-08 ;  /* 0x00000001ff037431 */ /* 0x004fe400000001ff */
[----:B------:R-:W-:Y:S01]  /*4bb0*/  IMAD.MOV.U32 R4, RZ, RZ, 0xffff ;  /* 0x0000ffffff047424 */ /* 0x000fe200078e00ff */
[----:B------:R-:W-:Y:S01]  /*4bc0*/  UPRMT UR4, UR30, 0x654, UR7 ;  /* 0x000006541e047896 */ /* 0x000fe20008000007 */
[----:B---3--:R-:W-:-:S03]  /*4bd0*/  IMAD.SHL.U32 R5, R6, 0x20, RZ ;  /* 0x0000002006057824 */ /* 0x008fc600078e00ff */
[-C--:B------:R-:W-:Y:S02]  /*4be0*/  SHF.L.U32 R4, R4, R6.reuse, RZ ;  /* 0x0000000604047219 */ /* 0x080fe400000006ff */
[----:B------:R-:W-:Y:S01]  /*4bf0*/  SHF.L.U32 R6, R3, R6, RZ ;  /* 0x0000000603067219 */ /* 0x000fe200000006ff */
[----:B------:R3:W-:Y:S04]  /*4c00*/  STS [UR6+0x2c0], R5 ;  /* 0x0002c005ff007988 */ /* 0x0007e80008000806 */
[----:B------:R3:W-:Y:S04]  /*4c10*/  ATOMS.OR RZ, [UR5+0x14], R4 ;  /* 0x00001404ffff798c */ /* 0x0007e8000b000005 */
[----:B------:R3:W-:Y:S01]  /*4c20*/  ATOMS.OR RZ, [UR5+0x18], R6 ;  /* 0x00001806ffff798c */ /* 0x0007e2000b000005 */
[----:B------:R-:W-:Y:S03]  /*4c30*/  SYNCS.ARRIVE.TRANS64.RED.A1T0 RZ, [UR4], RZ ;  /* 0x000000ffffff79a7 */ /* 0x000fe60008100404 */
[----:B------:R3:W-:Y:S01]  /*4c40*/  ATOMS.XOR RZ, [UR5+0x10], R3 ;  /* 0x00001003ffff798c */ /* 0x0007e2000b800005 */
[----:B------:R-:W-:Y:S05]  /*4c50*/  BRA `(.L_x_89) ;  /* 0x0000000000107947 */ /* 0x000fea0003800000 */
.L_x_82:
[----:B------:R-:W-:Y:S02]  /*4c60*/  MOV R3, 0xffffffff ;  /* 0xffffffff00037802 */ /* 0x000fe40000000f00 */
[----:B------:R-:W-:-:S03]  /*4c70*/  MOV R4, 0x4ca0 ;  /* 0x00004ca000047802 */ /* 0x000fc60000000f00 */
[----:B------:R2:W-:Y:S04]  /*4c80*/  STS [UR6+0x2c0], R3 ;  /* 0x0002c003ff007988 */ /* 0x0005e80008000806 */
[----:B-12--5:R-:W-:Y:S05]  /*4c90*/  CALL.REL.NOINC `($__internal_1_$__cuda_sm10x_tcgen05_guardrail_trap_phase_invalid_during_alloc) ;  /* 0x0000005c00447944 */ /* 0x026fea0003c00000 */
.L_x_89:
[----:B------:R-:W-:Y:S05]  /*4ca0*/  WARPSYNC.ALL ;  /* 0x0000000000007948 */ /* 0x000fea0003800000 */
[----:B------:R-:W4:Y:S01]  /*4cb0*/  S2UR UR17, SR_CgaCtaId ;  /* 0x00000000001179c3 */ /* 0x000f220000008800 */
[----:B------:R-:W-:Y:S01]  /*4cc0*/  UMOV UR4, 0x400 ;  /* 0x0000040000047882 */ /* 0x000fe20000000000 */
[----:B------:R-:W-:-:S06]  /*4cd0*/  NOP ;  /* 0x0000000000007918 */ /* 0x000fcc0000000000 */
[----:B------:R-:W-:Y:S06]  /*4ce0*/  BAR.ARV 0x6, 0xa0 ;  /* 0x0182800000007b1d */ /* 0x000fec0000002000 */
[----:B------:R-:W1:Y:S01]  /*4cf0*/  LDCU.64 UR6, c[0x0][0x388] ;  /* 0x00007100ff0677ac */ /* 0x000e620008000a00 */
[----:B------:R-:W-:Y:S01]  /*4d00*/  LOP3.LUT R2, R2, 0xffff, RZ, 0xc0, !PT ;  /* 0x0000ffff02027812 */ /* 0x000fe200078ec0ff */
[----:B--2---:R-:W-:Y:S01]  /*4d10*/  IMAD.MOV.U32 R8, RZ, RZ, 0x1 ;  /* 0x00000001ff087424 */ /* 0x004fe200078e00ff */
[----:B------:R-:W-:Y:S01]  /*4d20*/  LOP3.LUT R0, R0, 0xffff, RZ, 0xc0, !PT ;  /* 0x0000ffff00007812 */ /* 0x000fe200078ec0ff */
[----:B------:R-:W2:Y:S01]  /*4d30*/  LDCU UR8, c[0x0][0x390] ;  /* 0x00007200ff0877ac */ /* 0x000ea20008000800 */
[----:B------:R-:W-:Y:S01]  /*4d40*/  R2UR UR18, R2 ;  /* 0x00000000021272ca */ /* 0x000fe200000e0000 */
[----:B------:R-:W-:Y:S01]  /*4d50*/  IMAD.MOV.U32 R2, RZ, RZ, RZ ;  /* 0x000000ffff027224 */ /* 0x000fe200078e00ff */
[----:B------:R-:W-:Y:S01]  /*4d60*/  R2UR UR28, R0 ;  /* 0x00000000001c72ca */ /* 0x000fe200000e0000 */
[----:B------:R-:W-:Y:S01]  /*4d70*/  IMAD.MOV.U32 R0, RZ, RZ, RZ ;  /* 0x000000ffff007224 */ /* 0x000fe200078e00ff */
[----:B------:R-:W-:Y:S01]  /*4d80*/  UMOV UR21, URZ ;  /* 0x000000ff00157c82 */ /* 0x000fe20008000000 */
[----:B----4-:R-:W-:-:S02]  /*4d90*/  ULEA UR17, UR17, UR4, 0x18 ;  /* 0x0000000411117291 */ /* 0x010fc4000f8ec0ff */
[----:B------:R-:W-:Y:S01]  /*4da0*/  UISETP.NE.AND UP3, UPT, UR31, URZ, UPT ;  /* 0x000000ff1f00728c */ /* 0x000fe2000bf65270 */
[----:B------:R-:W-:Y:S01]  /*4db0*/  UMOV UR16, URZ ;  /* 0x000000ff00107c82 */ /* 0x000fe20008000000 */
[----:B------:R-:W-:Y:S01]  /*4dc0*/  UMOV UR26, 0x0 ;  /* 0x00000000001a7882 */ /* 0x000fe20000000000 */
[----:B------:R-:W-:Y:S01]  /*4dd0*/  UMOV UR27, 0x8110010 ;  /* 0x08110010001b7882 */ /* 0x000fe20000000000 */
[----:B------:R-:W-:Y:S01]  /*4de0*/  UMOV UR24, 0x0 ;  /* 0x0000000000187882 */ /* 0x000fe20000000000 */
[----:B-1----:R-:W-:Y:S02]  /*4df0*/  UIADD3 UR4, UPT, UPT, UR6, 0x1f, URZ ;  /* 0x0000001f06047890 */ /* 0x002fe4000fffe0ff */
[----:B---3--:R-:W1:Y:S01]  /*4e00*/  LDS R3, [UR17+0x2c0] ;  /* 0x0002c011ff037984 */ /* 0x008e620008000800 */
[----:B------:R-:W-:Y:S02]  /*4e10*/  UIADD3 UR6, UPT, UPT, UR17, 0x3400, URZ ;  /* 0x0000340011067890 */ /* 0x000fe4000fffe0ff */
[----:B------:R-:W-:-:S02]  /*4e20*/  USHF.R.S32.HI UR5, URZ, 0x1f, UR4 ;  /* 0x0000001fff057899 */ /* 0x000fc40008011404 */
[----:B------:R-:W-:Y:S02]  /*4e30*/  USHF.R.U32.HI UR6, URZ, 0x4, UR6 ;  /* 0x00000004ff067899 */ /* 0x000fe40008011606 */
[----:B------:R-:W-:Y:S02]  /*4e40*/  ULEA.HI UR4, UR5, UR4, URZ, 0x5 ;  /* 0x0000000405047291 */ /* 0x000fe4000f8f28ff */
[----:B------:R-:W-:Y:S02]  /*4e50*/  UIADD3 UR5, UPT, UPT, UR17, 0x26400, URZ ;  /* 0x0002640011057890 */ /* 0x000fe4000fffe0ff */
[----:B------:R-:W-:Y:S02]  /*4e60*/  USHF.R.S32.HI UR4, URZ, 0x5, UR4 ;  /* 0x00000005ff047899 */ /* 0x000fe40008011404 */
[----:B------:R-:W-:Y:S02]  /*4e70*/  USHF.R.U32.HI UR5, URZ, 0x4, UR5 ;  /* 0x00000004ff057899 */ /* 0x000fe40008011605 */
[----:B------:R-:W-:-:S02]  /*4e80*/  UIMAD UR7, UR4, UR7, URZ ;  /* 0x00000007040772a4 */ /* 0x000fc4000f8e02ff */
[----:B------:R-:W-:Y:S02]  /*4e90*/  UIADD3 UR4, UPT, UPT, UR17, 0x278, URZ ;  /* 0x0000027811047890 */ /* 0x000fe4000fffe0ff */
[----:B------:R-:W-:Y:S02]  /*4ea0*/  ULOP3.LUT UR6, UR6, 0x3fff, URZ, 0xc0, !UPT ;  /* 0x00003fff06067892 */ /* 0x000fe4000f8ec0ff */
[----:B------:R-:W-:Y:S02]  /*4eb0*/  UPRMT UR23, URZ, 0x654, UR4 ;  /* 0x00000654ff177896 */ /* 0x000fe40008000004 */
[----:B--2---:R-:W-:Y:S02]  /*4ec0*/  UIMAD UR4, UR7, UR8, URZ ;  /* 0x00000008070472a4 */ /* 0x004fe4000f8e02ff */
[----:B------:R-:W-:Y:S02]  /*4ed0*/  ULOP3.LUT UR20, UR5, 0x3fff, URZ, 0xc0, !UPT ;  /* 0x00003fff05147892 */ /* 0x000fe4000f8ec0ff */
[----:B------:R-:W-:-:S02]  /*4ee0*/  ULOP3.LUT UR19, UR6, 0x10000, URZ, 0xfc, !UPT ;  /* 0x0001000006137892 */ /* 0x000fc4000f8efcff */
[----:B------:R-:W-:Y:S02]  /*4ef0*/  UIADD3 UR29, UPT, UPT, UR4, -0x1, URZ ;  /* 0xffffffff041d7890 */ /* 0x000fe4000fffe0ff */
[----:B------:R-:W-:Y:S01]  /*4f00*/  UISETP.GE.AND UP4, UPT, UR4, 0x1, UPT ;  /* 0x000000010400788c */ /* 0x000fe2000bf86270 */
[----:B------:R-:W-:Y:S01]  /*4f10*/  UMOV UR25, 0x8110010 ;  /* 0x0811001000197882 */ /* 0x000fe20000000000 */
[C---:B-1----:R-:W-:Y:S01]  /*4f20*/  VIADD R5, R3.reuse, 0x20 ;  /* 0x0000002003057836 */ /* 0x042fe20000000000 */
[----:B------:R-:W-:-:S04]  /*4f30*/  LOP3.LUT R4, R3, 0xffff, RZ, 0xc0, !PT ;  /* 0x0000ffff03047812 */ /* 0x000fc800078ec0ff */
[----:B------:R-:W-:-:S05]  /*4f40*/  LOP3.LUT R5, R5, 0xffff, RZ, 0xc0, !PT ;  /* 0x0000ffff05057812 */ /* 0x000fca00078ec0ff */
[----:B------:R1:W-:Y:S02]  /*4f50*/  STL.64 [R1], R4 ;  /* 0x0000000401007387 */ /* 0x0003e40000100a00 */
.L_x_101:
[----:B-1----:R-:W-:-:S04]  /*4f60*/  SHF.L.U32 R5, R2, 0x1f, RZ ;  /* 0x0000001f02057819 */ /* 0x002fc800000006ff */
[----:B------:R-:W1:Y:S02]  /*4f70*/  SYNCS.PHASECHK.TRANS64.TRYWAIT P0, [UR17+0x270], R5 ;  /* 0x00027005ff0075a7 */ /* 0x000e640008001111 */
[----:B-1-34-:R-:W-:Y:S05]  /*4f80*/  @!P0 BRA `(.L_x_93) ;  /* 0x0000005400208947 */ /* 0x01afea0003800000 */
.L_x_238:
[----:B-1----:R-:W1:Y:S01]  /*4f90*/  LDS.128 R4, [UR17+0x2b0] ;  /* 0x0002b011ff047984 */ /* 0x002e620008000c00 */
[----:B------:R-:W-:Y:S01]  /*4fa0*/  ULEA UR22, UR21, UR17, 0x3 ;  /* 0x0000001115167291 */ /* 0x000fe2000f8e18ff */
[----:B------:R-:W-:Y:S01]  /*4fb0*/  @!PT LDS RZ, [RZ] ;  /* 0x00000000fffff984 */ /* 0x000fe20000000800 */
[----:B------:R-:W-:Y:S01]  /*4fc0*/  @!PT LDS RZ, [RZ] ;  /* 0x00000000fffff984 */ /* 0x000fe20000000800 */
[----:B------:R-:W-:Y:S01]  /*4fd0*/  @!PT LDS RZ, [RZ] ;  /* 0x00000000fffff984 */ /* 0x000fe20000000800 */
[----:B------:R-:W-:Y:S01]  /*4fe0*/  @!PT LDS RZ, [RZ] ;  /* 0x00000000fffff984 */ /* 0x000fe20000000800 */
[----:B------:R2:W-:Y:S06]  /*4ff0*/  MEMBAR.ALL.CTA ;  /* 0x0000000000007992 */ /* 0x0005ec0000008000 */
[----:B--2---:R-:W2:Y:S02]  /*5000*/  FENCE.VIEW.ASYNC.S ;  /* 0x00000000000073c6 */ /* 0x004ea40000000000 */
[----:B--2---:R-:W-:Y:S01]  /*5010*/  SYNCS.ARRIVE.TRANS64.RED.A1T0 RZ, [UR23], RZ ;  /* 0x000000ffffff79a7 */ /* 0x004fe20008100417 */
[----:B-1----:R-:W-:Y:S01]  /*5020*/  LOP3.LUT P2, RZ, R6, 0x1, RZ, 0xc0, !PT ;  /* 0x0000000106ff7812 */ /* 0x002fe2000784c0ff */
[----:B------:R-:W-:-:S12]  /*5030*/  BRA.U UP3, `(.L_x_94) ;  /* 0x00000001030c7547 */ /* 0x000fd8000b800000 */
[----:B------:R-:W-:-:S04]  /*5040*/  SHF.L.U32 R5, R8, 0x1f, RZ ;  /* 0x0000001f08057819 */ /* 0x000fc800000006ff */
[----:B------:R-:W1:Y:S02]  /*5050*/  SYNCS.PHASECHK.TRANS64.TRYWAIT P0, [UR22+0x290], R5 ;  /* 0x00029005ff0075a7 */ /* 0x000e640008001116 */
[----:B-1----:R-:W-:Y:S05]  /*5060*/  @!P0 BRA `(.L_x_95) ;  /* 0x0000005400008947 */ /* 0x002fea0003800000 */
.L_x_94:
[----:B------:R-:W-:Y:S05]  /*5070*/  BRA.U UP3, `(.L_x_96) ;  /* 0x0000000103d47547 */ /* 0x000fea000b800000 */
[----:B------:R-:W-:Y:S05]  /*5080*/  BRA.U !UP4, `(.L_x_97) ;  /* 0x000000010cc47547 */ /* 0x000fea000b800000 */
[----:B------:R-:W-:Y:S01]  /*5090*/  ULEA UR4, UR21, UR43, 0x2 ;  /* 0x0000002b15047291 */ /* 0x000fe2000f8e10ff */
[----:B-1----:R-:W-:-:S08]  /*50a0*/  SHF.L.U32 R4, R0, 0x1f, RZ ;  /* 0x0000001f00047819 */ /* 0x002fd000000006ff */
[----:B------:R-:W5:Y:S01]  /*50b0*/  LDL R5, [UR4] ;  /* 0x00000004ff057983 */ /* 0x000f620008100800 */
[----:B------:R-:W-:Y:S02]  /*50c0*/  ULEA UR4, UR16, UR17, 0x3 ;  /* 0x0000001110047291 */ /* 0x000fe4000f8e18ff */
[----:B------:R-:W-:Y:S01]  /*50d0*/  UPLOP3.LUT UP2, UPT, UPT, UPT, UPT, 0x40, 0x4 ;  /* 0x000000000004789c */ /* 0x000fe20003f4e870 */
[----:B------:R-:W-:Y:S01]  /*50e0*/  UMOV UR15, UR29 ;  /* 0x0000001d000f7c82 */ /* 0x000fe20008000000 */
[----:B------:R-:W-:-:S05]  /*50f0*/  UMOV UR5, UR16 ;  /* 0x0000001000057c82 */ /* 0x000fca0008000000 */
[----:B------:R1:W2:Y:S04]  /*5100*/  SYNCS.PHASECHK.TRANS64.TRYWAIT P1, [UR4], R4 ;  /* 0x00000004ff0075a7 */ /* 0x0002a80008021104 */
.L_x_100:
[----:B---3--:R-:W-:Y:S01]  /*5110*/  ULEA UR10, UR5, UR17, 0x3 ;  /* 0x00000011050a7291 */ /* 0x008fe2000f8e18ff */
[----:B--2-4-:R-:W-:Y:S11]  /*5120*/  @P1 BRA `(.L_x_98) ;  /* 0x00000000000c1947 */ /* 0x014ff60003800000 */
[----:B------:R-:W-:Y:S04]  /*5130*/  SHF.L.U32 R6, R0, 0x1f, RZ ;  /* 0x0000001f00067819 */ /* 0x000fe800000006ff */
[----:B------:R-:W2:Y:S02]  /*5140*/  SYNCS.PHASECHK.TRANS64.TRYWAIT P0, [UR10], R6 ;  /* 0x00000006ff0075a7 */ /* 0x000ea4000800110a */
[----:B--2---:R-:W-:Y:S05]  /*5150*/  @!P0 BRA `(.L_x_99) ;  /* 0x0000005000dc8947 */ /* 0x004fea0003800000 */
.L_x_98:
[----:B------:R-:W-:Y:S01]  /*5160*/  UISETP.NE.AND UP0, UPT, UR15, URZ, UPT ;  /* 0x000000ff0f00728c */ /* 0x000fe2000bf05270 */
[----:B------:R-:W-:Y:S01]  /*5170*/  PLOP3.LUT P1, PT, PT, PT, PT, 0x80, 0x8 ;  /* 0x000000000008781c */ /* 0x000fe20003f2f070 */
[----:B------:R-:W-:Y:S02]  /*5180*/  UIADD3 UR4, UPT, UPT, UR5, 0x1, URZ ;  /* 0x0000000105047890 */ /* 0x000fe4000fffe0ff */
[----:B------:R-:W-:Y:S02]  /*5190*/  ULEA UR8, UR5, UR20, 0x7 ;  /* 0x0000001405087291 */ /* 0x000fe4000f8e38ff */
[----:B------:R-:W-:Y:S01]  /*51a0*/  UISETP.NE.AND UP1, UPT, UR4, 0x23, UPT ;  /* 0x000000230400788c */ /* 0x000fe2000bf25270 */
[----:B------:R-:W-:Y:S01]  /*51b0*/  PLOP3.LUT P0, PT, PT, PT, UP0, 0x80, 0x8 ;  /* 0x000000000008781c */ /* 0x000fe20003f0f008 */
[----:B------:R-:W-:Y:S02]  /*51c0*/  UIADD3 UR12, UPT, UPT, UR8, 0x40, URZ ;  /* 0x00000040080c7890 */ /* 0x000fe4000fffe0ff */
[----:B------:R-:W-:Y:S02]  /*51d0*/  USEL UR6, URZ, 0x1, UP1 ;  /* 0x00000001ff067887 */ /* 0x000fe40008800000 */
[----:B------:R-:W-:Y:S02]  /*51e0*/  USEL UR16, UR4, URZ, UP1 ;  /* 0x000000ff04107287 */ /* 0x000fe40008800000 */
[----:B------:R-:W-:Y:S02]  /*51f0*/  UIADD3 UR10, UPT, UPT, UR10, 0x118, URZ ;  /* 0x000001180a0a7890 */ /* 0x000fe4000fffe0ff */
[----:B------:R-:W-:Y:S01]  /*5200*/  @UP0 ULEA UR4, UR16, UR17, 0x3 ;  /* 0x0000001110040291 */ /* 0x000fe2000f8e18ff */
[----:B------:R-:W-:Y:S01]  /*5210*/  LOP3.LUT R0, R0, UR6, RZ, 0x3c, !PT ;  /* 0x0000000600007c12 */ /* 0x000fe2000f8e3cff */
[----:B------:R-:W-:Y:S01]  /*5220*/  UMOV UR9, 0x80004020 ;  /* 0x8000402000097882 */ /* 0x000fe20000000000 */
[----:B------:R-:W-:Y:S01]  /*5230*/  UMOV UR13, 0x80004020 ;  /* 0x80004020000d7882 */ /* 0x000fe20000000000 */
[----:B------:R-:W-:Y:S01]  /*5240*/  UMOV UR7, 0x80004020 ;  /* 0x8000402000077882 */ /* 0x000fe20000000000 */
[----:B-1----:R-:W-:Y:S04]  /*5250*/  @P0 SHF.L.U32 R4, R0, 0x1f, RZ ;  /* 0x0000001f00040819 */ /* 0x002fe800000006ff */
[----:B------:R3:W4:Y:S01]  /*5260*/  @P0 SYNCS.PHASECHK.TRANS64.TRYWAIT P1, [UR4], R4 ;  /* 0x00000004ff0005a7 */ /* 0x0007220008021104 */
[----:B------:R-:W-:Y:S11]  /*5270*/  ELECT P0, URZ, PT ;  /* 0x0000000000ff782f */ /* 0x000ff60003800000 */
[----:B------:R-:W-:Y:S02]  /*5280*/  @!UPT UIADD3 URZ, UPT, UPT, URZ, URZ, URZ ;  /* 0x000000fffffff290 */ /* 0x000fe4000fffe0ff */
[C---:B-----5:R-:W-:Y:S01]  /*5290*/  @P0 R2UR.BROADCAST UR14, R5.reuse ;  /* 0x00000000050e02ca */ /* 0x060fe200008e0000 */
[----:B------:R-:W-:Y:S01]  /*52a0*/  ULEA UR4, UR5, UR19, 0x8 ;  /* 0x0000001305047291 */ /* 0x000fe2000f8e40ff */
[----:B------:R-:W-:Y:S11]  /*52b0*/  ELECT P0, URZ, PT ;  /* 0x0000000000ff782f */ /* 0x000ff60003800000 */
[----:B------:R-:W-:Y:S02]  /*52c0*/  @!UPT UIADD3 URZ, UPT, UPT, URZ, URZ, URZ ;  /* 0x000000fffffff290 */ /* 0x000fe4000fffe0ff */
[----:B------:R-:W-:Y:S01]  /*52d0*/  @P0 R2UR.BROADCAST UR11, R5 ;  /* 0x00000000050b02ca */ /* 0x000fe200008e0000 */
[----:B------:R-:W-:Y:S01]  /*52e0*/  UIADD3 UR6, UPT, UPT, UR4, 0x2, URZ ;  /* 0x0000000204067890 */ /* 0x000fe2000fffe0ff */
[----:B------:R-:W-:Y:S02]  /*52f0*/  UMOV UR5, 0x80004020 ;  /* 0x8000402000057882 */ /* 0x000fe40000000000 */
[----:B------:R1:W-:Y:S01]  /*5300*/  UTCHMMA.2CTA gdesc[UR4], gdesc[UR8], tmem[UR14], tmem[UR26], idesc[UR27], UP2 ;  /* 0x00ff1a08040075ea */ /* 0x0003e2000920000e */
[----:B------:R-:W-:Y:S08]  /*5310*/  UPLOP3.LUT UP2, UPT, UPT, UPT, UPT, 0x80, 0x8 ;  /* 0x000000000008789c */ /* 0x000ff00003f4f070 */
[----:B------:R3:W-:Y:S01]  /*5320*/  UTCHMMA.2CTA gdesc[UR6], gdesc[UR12], tmem[UR11], tmem[UR24], idesc[UR25], UPT ;  /* 0x00ff180c060075ea */ /* 0x0007e2000ba0000b */
[----:B------:R3:W-:Y:S01]  /*5330*/  UTCBAR.2CTA.MULTICAST [UR10], URZ, UR18 ;  /* 0x000000ff0a0073e9 */ /* 0x0007e20008200812 */
[----:B-1----:R-:W-:Y:S02]  /*5340*/  UIADD3 UR4, UPT, UPT, UR15, 0x1, URZ ;  /* 0x000000010f047890 */ /* 0x002fe4000fffe0ff */
[----:B------:R-:W-:Y:S02]  /*5350*/  UIADD3 UR8, UPT, UPT, UR15, -0x1, URZ ;  /* 0xffffffff0f087890 */ /* 0x000fe4000fffe0ff */
[----:B------:R-:W-:Y:S01]  /*5360*/  UISETP.GT.U32.AND UP0, UPT, UR4, 0x1, UPT ;  /* 0x000000010400788c */ /* 0x000fe2000bf04070 */
[----:B------:R-:W-:Y:S04]  /*5370*/  UMOV UR5, UR16 ;  /* 0x0000001000057c82 */ /* 0x000fe80008000000 */
[----:B------:R-:W-:Y:S04]  /*5380*/  UMOV UR15, UR8 ;  /* 0x00000008000f7c82 */ /* 0x000fe80008000000 */
[----:B------:R-:W-:Y:S05]  /*5390*/  BRA.U UP0, `(.L_x_100) ;  /* 0xfffffffd005c7547 */ /* 0x000fea000b83ffff */
.L_x_97:
[----:B------:R-:W-:-:S09]  /*53a0*/  UIADD3 UR4, UPT, UPT, UR22, 0x280, URZ ;  /* 0x0000028016047890 */ /* 0x000fd2000fffe0ff */
[----:B------:R2:W-:Y:S01]  /*53b0*/  UTCBAR.2CTA.MULTICAST [UR4], URZ, UR28 ;  /* 0x000000ff040073e9 */ /* 0x0005e2000820081c */
[----:B------:R-:W-:Y:S02]  /*53c0*/  NOP ;  /* 0x0000000000007918 */ /* 0x000fe40000000000 */
.L_x_96:
[----:B--2---:R-:W-:Y:S01]  /*53d0*/  UIADD3 UR4, UPT, UPT, UR21, 0x1, URZ ;  /* 0x0000000115047890 */ /* 0x004fe2000fffe0ff */
[----:B------:R-:W-:-:S03]  /*53e0*/  LOP3.LUT R2, R2, 0x1, RZ, 0x3c, !PT ;  /* 0x0000000102027812 */ /* 0x000fc600078e3cff */
[----:B------:R-:W-:-:S04]  /*53f0*/  UISETP.NE.AND UP0, UPT, UR4, 0x2, UPT ;  /* 0x000000020400788c */ /* 0x000fc8000bf05270 */
[----:B------:R-:W-:Y:S02]  /*5400*/  USEL UR5, URZ, 0x1, UP0 ;  /* 0x00000001ff057887 */ /* 0x000fe40008000000 */
[----:B------:R-:W-:-:S04]  /*5410*/  USEL UR21, UR4, URZ, UP0 ;  /* 0x000000ff04157287 */ /* 0x000fc80008000000 */
[----:B------:R-:W-:Y:S01]  /*5420*/  LOP3.LUT R8, R8, UR5, RZ, 0x3c, !PT ;  /* 0x0000000508087c12 */ /* 0x000fe2000f8e3cff */
[----:B------:R-:W-:Y:S07]  /*5430*/  @P2 BRA `(.L_x_101) ;  /* 0xfffffff800c82947 */ /* 0x000fee000383ffff */
[----:B------:R-:W2:Y:S01]  /*5440*/  S2UR UR8, SR_CgaCtaId ;  /* 0x00000000000879c3 */ /* 0x000ea20000008800 */
[----:B------:R-:W-:Y:S01]  /*5450*/  ELECT P0, URZ, PT ;  /* 0x0000000000ff782f */ /* 0x000fe20003800000 */
[----:B------:R-:W-:Y:S01]  /*5460*/  HFMA2 R0, -RZ, RZ, 0, 5.9604644775390625e-08 ;  /* 0x00000001ff007431 */ /* 0x000fe200000001ff */
[----:B------:R-:W-:-:S05]  /*5470*/  UMOV UR4, 0x40 ;  /* 0x0000004000047882 */ /* 0x000fca0000000000 */
[----:B------:R-:W-:Y:S01]  /*5480*/  UVIRTCOUNT.DEALLOC.SMPOOL 0x80 ;  /* 0x000000800000784c */ /* 0x000fe20000000000 */
[----:B------:R-:W-:Y:S02]  /*5490*/  UISETP.NE.AND UP0, UPT, UR31, URZ, UPT ;  /* 0x000000ff1f00728c */ /* 0x000fe4000bf05270 */
[----:B--2---:R-:W-:-:S09]  /*54a0*/  ULEA UR8, UR8, UR4, 0x18 ;  /* 0x0000000408087291 */ /* 0x004fd2000f8ec0ff */
[----:B------:R2:W-:Y:S01]  /*54b0*/  @P0 STS.U8 [UR8+0x1c], R0 ;  /* 0x00001c00ff000988 */ /* 0x0005e20008000008 */
[----:B------:R-:W-:Y:S05]  /*54c0*/  BRA.U UP0, `(.L_x_102) ;  /* 0x0000000100587547 */ /* 0x000fea000b800000 */
[----:B------:R-:W-:Y:S01]  /*54d0*/  UIADD3 UR5, UPT, UPT, UR17, 0x290, URZ ;  /* 0x0000029011057890 */ /* 0x000fe2000fffe0ff */
[----:B------:R-:W-:-:S03]  /*54e0*/  SHF.L.U32 R2, R8, 0x1f, RZ ;  /* 0x0000001f08027819 */ /* 0x000fc600000006ff */
[----:B------:R-:W-:-:S09]  /*54f0*/  ULEA UR4, UR21, UR5, 0x3 ;  /* 0x0000000515047291 */ /* 0x000fd2000f8e18ff */
[----:B------:R-:W1:Y:S02]  /*5500*/  SYNCS.PHASECHK.TRANS64.TRYWAIT P0, [UR4], R2 ;  /* 0x00000002ff0075a7 */ /* 0x000e640008001104 */
[----:B-1----:R-:W-:Y:S05]  /*5510*/  @!P0 BRA `(.L_x_103) ;  /* 0x0000005000048947 */ /* 0x002fea0003800000 */
.L_x_242:
[----:B------:R-:W-:-:S04]  /*5520*/  UIADD3 UR4, UPT, UPT, UR21, 0x1, URZ ;  /* 0x0000000115047890 */ /* 0x000fc8000fffe0ff */
[----:B------:R-:W-:-:S04]  /*5530*/  UISETP.NE.AND UP1, UPT, UR4, 0x2, UPT ;  /* 0x000000020400788c */ /* 0x000fc8000bf25270 */
[----:B---3--:R-:W-:Y:S02]  /*5540*/  USEL UR6, URZ, 0x1, UP1 ;  /* 0x00000001ff067887 */ /* 0x008fe40008800000 */
[----:B------:R-:W-:-:S04]  /*5550*/  USEL UR4, UR4, URZ, UP1 ;  /* 0x000000ff04047287 */ /* 0x000fc80008800000 */
[----:B------:R-:W-:Y:S01]  /*5560*/  ULEA UR4, UR4, UR5, 0x3 ;  /* 0x0000000504047291 */ /* 0x000fe2000f8e18ff */
[----:B-1----:R-:W-:-:S04]  /*5570*/  LOP3.LUT R2, R8, UR6, RZ, 0x3c, !PT ;  /* 0x0000000608027c12 */ /* 0x002fc8000f8e3cff */
[----:B------:R-:W-:Y:S01]  /*5580*/  SHF.L.U32 R2, R2, 0x1f, RZ ;  /* 0x0000001f02027819 */ /* 0x000fe200000006ff */
[----:B--2---:R-:W-:-:S04]  /*5590*/  IMAD.U32 R0, RZ, RZ, UR4 ;  /* 0x00000004ff007e24 */ /* 0x004fc8000f8e00ff */
[----:B------:R1:W2:Y:S03]  /*55a0*/  SYNCS.PHASECHK.TRANS64.TRYWAIT P0, [R0+URZ], R2 ;  /* 0x00000002000075a7 */ /* 0x0002a600080011ff */
[----:B--2---:R-:W-:Y:S05]  /*55b0*/  @!P0 NANOSLEEP.SYNCS 0x989680 ;  /* 0x009896800000895d */ /* 0x004fea0003900000 */
[----:B------:R-:W2:Y:S02]  /*55c0*/  @!P0 SYNCS.PHASECHK.TRANS64 P0, [R0+URZ], R2 ;  /* 0x00000002000085a7 */ /* 0x000ea400080010ff */
[----:B--2---:R-:W-:Y:S05]  /*55d0*/  @P0 BRA `(.L_x_104) ;  /* 0x0000000000200947 */ /* 0x004fea0003800000 */
.L_x_105:
[----:B--2---:R2:W3:Y:S02]  /*55e0*/  SYNCS.PHASECHK.TRANS64.TRYWAIT P0, [R0+URZ], R2 ;  /* 0x00000002000075a7 */ /* 0x0044e400080011ff */
[----:B---3--:R-:W-:Y:S05]  /*55f0*/  @!P0 NANOSLEEP.SYNCS 0x989680 ;  /* 0x009896800000895d */ /* 0x008fea0003900000 */
[----:B------:R-:W3:Y:S02]  /*5600*/  @!P0 SYNCS.PHASECHK.TRANS64 P0, [R0+URZ], R2 ;  /* 0x00000002000085a7 */ /* 0x000ee400080010ff */
[----:B---3--:R-:W-:Y:S05]  /*5610*/  @!P0 BRA `(.L_x_105) ;  /* 0xfffffffc00f08947 */ /* 0x008fea000383ffff */
[----:B------:R-:W-:Y:S05]  /*5620*/  BRA `(.L_x_104) ;  /* 0x00000000000c7947 */ /* 0x000fea0003800000 */
.L_x_102:
[----:B------:R-:W-:-:S04]  /*5630*/  UIADD3 UR4, UPT, UPT, UR17, 0x2a0, URZ ;  /* 0x000002a011047890 */ /* 0x000fc8000fffe0ff */
[----:B------:R-:W-:-:S09]  /*5640*/  UPRMT UR4, UR30, 0x654, UR4 ;  /* 0x000006541e047896 */ /* 0x000fd20008000004 */
[----:B------:R-:W-:Y:S03]  /*5650*/  SYNCS.ARRIVE.TRANS64.RED.A1T0 RZ, [UR4], RZ ;  /* 0x000000ffffff79a7 */ /* 0x000fe60008100404 */
.L_x_104:
[----:B-12---:R-:W-:Y:S01]  /*5660*/  SHF.L.U32 R2, RZ, 0x1f, RZ ;  /* 0x0000001fff027819 */ /* 0x006fe200000006ff */
[----:B------:R-:W-:Y:S01]  /*5670*/  UIADD3 UR4, UPT, UPT, UR17, 0x2a0, URZ ;  /* 0x000002a011047890 */ /* 0x000fe2000fffe0ff */
[----:B------:R-:W-:Y:S02]  /*5680*/  PLOP3.LUT P0, PT, PT, PT, UP0, 0x80, 0x8 ;  /* 0x000000000008781c */ /* 0x000fe40003f0f008 */
[----:B----4-:R-:W1:Y:S02]  /*5690*/  SYNCS.PHASECHK.TRANS64.TRYWAIT P1, [UR17+0x2a0], R2 ;  /* 0x0002a002ff0075a7 */ /* 0x010e640008021111 */
[----:B-1----:R-:W-:Y:S09]  /*56a0*/  @!P1 BRA `(.L_x_106) ;  /* 0x0000004c00b89947 */ /* 0x002ff20003800000 */
.L_x_244:
[----:B------:R-:W-:Y:S01]  /*56b0*/  @!UP0 UPRMT UR4, UR30, 0x654, UR4 ;  /* 0x000006541e048896 */ /* 0x000fe20008000004 */
[----:B------:R-:W-:Y:S01]  /*56c0*/  LOP3.LUT R3, R3, 0xffff, RZ, 0xc0, !PT ;  /* 0x0000ffff03037812 */ /* 0x000fe200078ec0ff */
[----:B-1----:R-:W-:-:S03]  /*56d0*/  IMAD.MOV.U32 R2, RZ, RZ, 0xffff ;  /* 0x0000ffffff027424 */ /* 0x002fc600078e00ff */
[----:B------:R-:W-:-:S04]  /*56e0*/  SHF.R.U32.HI R3, RZ, 0x5, R3 ;  /* 0x00000005ff037819 */ /* 0x000fc80000011603 */
[----:B------:R-:W-:Y:S01]  /*56f0*/  @!P0 SYNCS.ARRIVE.TRANS64.RED.A1T0 RZ, [UR4], RZ ;  /* 0x000000ffffff89a7 */ /* 0x000fe20008100404 */
[----:B------:R-:W-:Y:S01]  /*5700*/  NOP ;  /* 0x0000000000007918 */ /* 0x000fe20000000000 */
[----:B------:R-:W1:Y:S01]  /*5710*/  LDS R0, [UR8+0x14] ;  /* 0x00001408ff007984 */ /* 0x000e620008000800 */
[----:B------:R-:W-:-:S04]  /*5720*/  SHF.L.U32 R2, R2, R3, RZ ;  /* 0x0000000302027219 */ /* 0x000fc800000006ff */
[----:B-1----:R-:W-:-:S04]  /*5730*/  LOP3.LUT R0, R0, R2, RZ, 0xc0, !PT ;  /* 0x0000000200007212 */ /* 0x002fc800078ec0ff */
[----:B------:R-:W-:Y:S01]  /*5740*/  ISETP.NE.AND P0, PT, R0, R2, PT ;  /* 0x000000020000720c */ /* 0x000fe20003f05270 */
[----:B------:R-:W-:-:S05]  /*5750*/  IMAD.MOV.U32 R0, RZ, RZ, 0x1 ;  /* 0x00000001ff007424 */ /* 0x000fca00078e00ff */
[----:B------:R-:W-:-:S07]  /*5760*/  SHF.L.U32 R0, R0, R3, RZ ;  /* 0x0000000300007219 */ /* 0x000fce00000006ff */
[----:B------:R-:W-:Y:S05]  /*5770*/  @P0 BRA `(.L_x_107) ;  /* 0x00000000005c0947 */ /* 0x000fea0003800000 */
[----:B------:R-:W1:Y:S02]  /*5780*/  LDS R3, [UR8+0x18] ;  /* 0x00001808ff037984 */ /* 0x000e640008000800 */
[----:B-1----:R-:W-:-:S04]  /*5790*/  LOP3.LUT R3, R3, R0, RZ, 0xc0, !PT ;  /* 0x0000000003037212 */ /* 0x002fc800078ec0ff */
[----:B------:R-:W-:-:S13]  /*57a0*/  ISETP.NE.AND P0, PT, R3, R0, PT ;  /* 0x000000000300720c */ /* 0x000fda0003f05270 */
[----:B------:R-:W-:Y:S05]  /*57b0*/  @P0 BRA `(.L_x_108) ;  /* 0x0000000000400947 */ /* 0x000fea0003800000 */
[----:B------:R-:W-:Y:S01]  /*57c0*/  R2UR UR4, R2 ;  /* 0x00000000020472ca */ /* 0x000fe200000e0000 */
[----:B------:R-:W1:Y:S01]  /*57d0*/  S2R R3, SR_LANEID ;  /* 0x0000000000037919 */ /* 0x000e620000000000 */
[----:B------:R-:W-:-:S04]  /*57e0*/  LOP3.LUT R0, RZ, R0, RZ, 0x33, !PT ;  /* 0x00000000ff007212 */ /* 0x000fc800078e33ff */
[----:B---3--:R-:W2:Y:S07]  /*57f0*/  REDUX UR6, R0 ;  /* 0x00000000000673c4 */ /* 0x008eae0000000000 */
[----:B------:R-:W-:-:S03]  /*5800*/  ULOP3.LUT UR5, URZ, UR4, URZ, 0x33, !UPT ;  /* 0x00000004ff057292 */ /* 0x000fc6000f8e33ff */
[----:B------:R-:W-:Y:S02]  /*5810*/  VOTEU.ANY UR4, UPT, PT ;  /* 0x0000000000047886 */ /* 0x000fe400038e0100 */
[----:B------:R-:W-:Y:S01]  /*5820*/  UFLO.U32 UR4, UR4 ;  /* 0x00000004000472bd */ /* 0x000fe200080e0000 */
[----:B------:R-:W-:-:S04]  /*5830*/  IMAD.U32 R2, RZ, RZ, UR5 ;  /* 0x00000005ff027e24 */ /* 0x000fc8000f8e00ff */
[----:B------:R-:W3:Y:S02]  /*5840*/  REDUX UR7, R2 ;  /* 0x00000000020773c4 */ /* 0x000ee40000000000 */
[----:B------:R4:W-:Y:S01]  /*5850*/  UTCATOMSWS.AND URZ, UR5 ;  /* 0x0000000500ff79e3 */ /* 0x0009e20008000000 */
[----:B--2---:R-:W-:Y:S01]  /*5860*/  IMAD.U32 R0, RZ, RZ, UR6 ;  /* 0x00000006ff007e24 */ /* 0x004fe2000f8e00ff */
[----:B-1----:R-:W-:Y:S01]  /*5870*/  ISETP.EQ.U32.AND P0, PT, R3, UR4, PT ;  /* 0x0000000403007c0c */ /* 0x002fe2000bf02070 */
[----:B---3--:R-:W-:-:S12]  /*5880*/  IMAD.U32 R2, RZ, RZ, UR7 ;  /* 0x00000007ff027e24 */ /* 0x008fd8000f8e00ff */
[----:B------:R4:W-:Y:S04]  /*5890*/  @P0 ATOMS.AND RZ, [UR8+0x14], R2 ;  /* 0x00001402ffff098c */ /* 0x0009e8000a800008 */
[----:B------:R4:W-:Y:S01]  /*58a0*/  @P0 ATOMS.AND RZ, [UR8+0x18], R0 ;  /* 0x00001800ffff098c */ /* 0x0009e2000a800008 */
[----:B------:R-:W-:Y:S05]  /*58b0*/  BRA `(.L_x_109) ;  /* 0x0000000000147947 */ /* 0x000fea0003800000 */
.L_x_108:
[----:B------:R-:W-:Y:S02]  /*58c0*/  MOV R2, 0x58e0 ;  /* 0x000058e000027802 */ /* 0x000fe40000000f00 */
[----:B---3-5:R-:W-:Y:S05]  /*58d0*/  CALL.REL.NOINC `($__internal_0_$__cuda_sm10x_tcgen05_guardrail_trap_col_being_dealloced_not_returned_by_alloc) ;  /* 0x0000005000287944 */ /* 0x028fea0003c00000 */
[----:B------:R-:W-:Y:S05]  /*58e0*/  BRA `(.L_x_109) ;  /* 0x0000000000087947 */ /* 0x000fea0003800000 */
.L_x_107:
[----:B------:R-:W-:Y:S02]  /*58f0*/  MOV R2, 0x5910 ;  /* 0x0000591000027802 */ /* 0x000fe40000000f00 */
[----:B---3-5:R-:W-:Y:S05]  /*5900*/  CALL.REL.NOINC `($__internal_2_$__cuda_sm10x_tcgen05_guardrail_trap_unallocated_columns_being_dealloced) ;  /* 0x0000005000347944 */ /* 0x028fea0003c00000 */
.L_x_109:
[----:B------:R-:W-:Y:S01]  /*5910*/  NOP ;  /* 0x0000000000007918 */ /* 0x000fe20000000000 */
[----:B----4-:R-:W-:Y:S05]  /*5920*/  EXIT ;  /* 0x000000000000794d */ /* 0x010fea0003800000 */
.L_x_81:
[----:B------:R-:W-:-:S09]  /*5930*/  UISETP.NE.OR UP0, UPT, UR18, 0x3, !UP3 ;  /* 0x000000031200788c */ /* 0x000fd2000df05670 */
[----:B------:R-:W-:Y:S05]  /*5940*/  BRA.U UP0, `(.L_x_110) ;  /* 0x0000001100947547 */ /* 0x000fea000b800000 */
[----:B------:R-:W2:Y:S01]  /*5950*/  LDCU.64 UR4, c[0x0][0x888] ;  /* 0x00011100ff0477ac */ /* 0x000ea20008000a00 */
[----:B------:R-:W3:Y:S01]  /*5960*/  S2UR UR6, SR_CgaCtaId ;  /* 0x00000000000679c3 */ /* 0x000ee20000008800 */
[----:B------:R-:W-:Y:S01]  /*5970*/  HFMA2 R9, -RZ, RZ, 0, 5.9604644775390625e-08 ;  /* 0x00000001ff097431 */ /* 0x000fe200000001ff */
[----:B------:R-:W-:Y:S01]  /*5980*/  MOV R8, RZ ;  /* 0x000000ff00087202 */ /* 0x000fe20000000f00 */
[----:B------:R-:W4:Y:S01]  /*5990*/  LDCU UR38, c[0x0][0x370] ;  /* 0x00006e00ff2677ac */ /* 0x000f220008000800 */
[----:B------:R-:W-:Y:S01]  /*59a0*/  HFMA2 R3, -RZ, RZ, 0, 0.00048828125 ;  /* 0x00001000ff037431 */ /* 0x000fe200000001ff */
[----:B------:R-:W1:Y:S03]  /*59b0*/  LDCU.128 UR40, c[0x0][0xb10] ;  /* 0x00016200ff2877ac */ /* 0x000e660008000c00 */
[----:B------:R-:W4:Y:S01]  /*59c0*/  LDC.64 R10, c[0x0][0x348] ;  /* 0x0000d200ff0a7b82 */ /* 0x000f220000000a00 */
[----:B------:R-:W1:Y:S01]  /*59d0*/  LDCU UR33, c[0x0][0x374] ;  /* 0x00006e80ff2177ac */ /* 0x000e620008000800 */
[----:B------:R-:W4:Y:S01]  /*59e0*/  LDCU.64 UR34, c[0x0][0x890] ;  /* 0x00011200ff2277ac */ /* 0x000f220008000a00 */
[----:B------:R-:W4:Y:S01]  /*59f0*/  LDCU UR30, c[0x0][0xb0c] ;  /* 0x00016180ff1e77ac */ /* 0x000f220008000800 */
[----:B--2---:R-:W-:Y:S01]  /*5a00*/  UISETP.NE.U32.AND UP0, UPT, UR4, URZ, UPT ;  /* 0x000000ff0400728c */ /* 0x004fe2000bf05070 */
[----:B------:R-:W2:Y:S01]  /*5a10*/  LDCU UR54, c[0x0][0xb20] ;  /* 0x00016400ff3677ac */ /* 0x000ea20008000800 */
[----:B------:R-:W2:Y:S01]  /*5a20*/  LDCU UR4, c[0x0][0xb30] ;  /* 0x00016600ff0477ac */ /* 0x000ea20008000800 */
[----:B------:R-:W2:Y:S01]  /*5a30*/  LDCU.128 UR48, c[0x0][0x980] ;  /* 0x00013000ff3077ac */ /* 0x000ea20008000c00 */
[----:B------:R-:W-:Y:S01]  /*5a40*/  UMOV UR31, 0x400 ;  /* 0x00000400001f7882 */ /* 0x000fe20000000000 */
[----:B-1----:R-:W-:-:S02]  /*5a50*/  UIMAD.WIDE.U32 UR8, UR33, UR43, URZ ;  /* 0x0000002b210872a5 */ /* 0x002fc4000f8e00ff */
[----:B---3--:R-:W-:Y:S02]  /*5a60*/  ULEA UR31, UR6, UR31, 0x18 ;  /* 0x0000001f061f7291 */ /* 0x008fe4000f8ec0ff */
[----:B----4-:R-:W-:Y:S02]  /*5a70*/  UIMAD.WIDE.U32 UR6, UR38, UR40, URZ ;  /* 0x00000028260672a5 */ /* 0x010fe4000f8e00ff */
[----:B------:R-:W-:Y:S02]  /*5a80*/  UISETP.NE.AND.EX UP5, UPT, UR5, URZ, UPT, UP0 ;  /* 0x000000ff0500728c */ /* 0x000fe4000bfa5300 */
[----:B------:R-:W-:Y:S02]  /*5a90*/  UISETP.NE.U32.AND UP6, UPT, UR34, URZ, UPT ;  /* 0x000000ff2200728c */ /* 0x000fe4000bfc5070 */
[----:B------:R-:W-:Y:S02]  /*5aa0*/  UIADD3 UR45, UPT, UPT, UR31, 0x278, URZ ;  /* 0x000002781f2d7890 */ /* 0x000fe4000fffe0ff */
[----:B------:R-:W-:-:S02]  /*5ab0*/  UISETP.NE.AND UP0, UPT, UR39, 0x1, UPT ;  /* 0x000000012700788c */ /* 0x000fc4000bf05270 */
[----:B------:R-:W-:Y:S01]  /*5ac0*/  UISETP.NE.AND UP0, UPT, UR30, 0x1, UPT ;  /* 0x000000011e00788c */ /* 0x000fe2000bf05270 */
[----:B------:R-:W-:Y:S01]  /*5ad0*/  UMOV UR6, UR7 ;  /* 0x0000000700067c82 */ /* 0x000fe20008000000 */
[----:B------:R-:W-:Y:S01]  /*5ae0*/  UMOV UR47, UR9 ;  /* 0x00000009002f7c82 */ /* 0x000fe20008000000 */
[----:B------:R-:W-:Y:S02]  /*5af0*/  UISETP.GE.AND UP2, UPT, UR39, 0x1, UPT ;  /* 0x000000012700788c */ /* 0x000fe4000bf46270 */
[----:B------:R-:W-:Y:S01]  /*5b00*/  UISETP.NE.AND UP0, UPT, UR42, 0x1, UPT ;  /* 0x000000012a00788c */ /* 0x000fe2000bf05270 */
[----:B------:R-:W-:Y:S01]  /*5b10*/  UMOV UR32, URZ ;  /* 0x000000ff00207c82 */ /* 0x000fe20008000000 */
[----:B------:R-:W-:Y:S01]  /*5b20*/  UPLOP3.LUT UP4, UPT, UPT, UPT, UPT, 0x40, 0x4 ;  /* 0x000000000004789c */ /* 0x000fe20003f8e870 */
[----:B------:R-:W1:Y:S01]  /*5b30*/  LDCU.64 UR22, c[0x0][0xb28] ;  /* 0x00016500ff1677ac */ /* 0x000e620008000a00 */
[----:B------:R-:W3:Y:S01]  /*5b40*/  LDCU.64 UR36, c[0x0][0x990] ;  /* 0x00013200ff2477ac */ /* 0x000ee20008000a00 */
[----:B------:R-:W-:-:S02]  /*5b50*/  UISETP.NE.AND.EX UP6, UPT, UR35, URZ, UPT, UP6 ;  /* 0x000000ff2300728c */ /* 0x000fc4000bfc5360 */
[----:B------:R-:W-:Y:S02]  /*5b60*/  UPRMT UR45, URZ, 0x654, UR45 ;  /* 0x00000654ff2d7896 */ /* 0x000fe4000800002d */
[----:B------:R-:W-:Y:S02]  /*5b70*/  USHF.R.U32.HI UR52, URZ, UR41, UR6 ;  /* 0x00000029ff347299 */ /* 0x000fe40008011606 */
[----:B--2---:R-:W-:Y:S02]  /*5b80*/  USHF.R.U32.HI UR47, URZ, UR54, UR47 ;  /* 0x00000036ff2f7299 */ /* 0x004fe4000801162f */
[----:B------:R-:W-:Y:S02]  /*5b90*/  UISETP.NE.AND UP3, UPT, UR4, 0x1, UPT ;  /* 0x000000010400788c */ /* 0x000fe4000bf65270 */
[----:B------:R-:W-:Y:S02]  /*5ba0*/  UISETP.NE.AND UP2, UPT, UR48, 0x1, UPT ;  /* 0x000000013000788c */ /* 0x000fe4000bf45270 */
[----:B------:R-:W-:-:S11]  /*5bb0*/  UISETP.NE.AND UP0, UPT, UR51, 0x1, UPT ;  /* 0x000000013300788c */ /* 0x000fd6000bf05270 */
.L_x_119:
[----:B------:R-:W-:Y:S04]  /*5bc0*/  SHF.L.U32 R2, R8, 0x1f, RZ ;  /* 0x0000001f08027819 */ /* 0x000fe800000006ff */
[----:B--2---:R-:W2:Y:S02]  /*5bd0*/  SYNCS.PHASECHK.TRANS64.TRYWAIT P0, [UR31+0x270], R2 ;  /* 0x00027002ff0075a7 */ /* 0x004ea4000800111f */
[----:B--2---:R-:W-:Y:S05]  /*5be0*/  @!P0 BRA `(.L_x_111) ;  /* 0x0000004800808947 */ /* 0x004fea0003800000 */
.L_x_246:
[----:B------:R-:W4:Y:S01]  /*5bf0*/  LDS.128 R4, [UR31+0x2b0] ;  /* 0x0002b01fff047984 */ /* 0x000f220008000c00 */
[----:B------:R-:W-:Y:S01]  /*5c00*/  UISETP.GE.AND UP0, UPT, UR39, 0x1, UPT ;  /* 0x000000012700788c */ /* 0x000fe2000bf06270 */
[----:B------:R-:W-:Y:S01]  /*5c10*/  @!PT LDS RZ, [RZ] ;  /* 0x00000000fffff984 */ /* 0x000fe20000000800 */
[----:B------:R-:W-:Y:S01]  /*5c20*/  @!PT LDS RZ, [RZ] ;  /* 0x00000000fffff984 */ /* 0x000fe20000000800 */
[----:B------:R-:W-:Y:S01]  /*5c30*/  @!PT LDS RZ, [RZ] ;  /* 0x00000000fffff984 */ /* 0x000fe20000000800 */
[----:B------:R-:W-:Y:S01]  /*5c40*/  @!PT LDS RZ, [RZ] ;  /* 0x00000000fffff984 */ /* 0x000fe20000000800 */
[----:B------:R1:W-:Y:S06]  /*5c50*/  MEMBAR.ALL.CTA ;  /* 0x0000000000007992 */ /* 0x0003ec0000008000 */
[----:B-1----:R-:W1:Y:S02]  /*5c60*/  FENCE.VIEW.ASYNC.S ;  /* 0x00000000000073c6 */ /* 0x002e640000000000 */
[----:B-1----:R-:W-:Y:S01]  /*5c70*/  SYNCS.ARRIVE.TRANS64.RED.A1T0 RZ, [UR45], RZ ;  /* 0x000000ffffff79a7 */ /* 0x002fe2000810042d */
[----:B----4-:R-:W-:Y:S11]  /*5c80*/  LOP3.LUT P0, RZ, R6, 0x1, RZ, 0xc0, !PT ;  /* 0x0000000106ff7812 */ /* 0x010ff6000780c0ff */
[----:B------:R-:W-:Y:S02]  /*5c90*/  @!UPT UIADD3 URZ, UPT, UPT, URZ, URZ, URZ ;  /* 0x000000fffffff290 */ /* 0x000fe4000fffe0ff */
[----:B------:R-:W-:Y:S01]  /*5ca0*/  VOTEU.ANY UP2, P0 ;  /* 0x0000000000ff7886 */ /* 0x000fe20000040100 */
[----:B------:R-:W-:Y:S11]  /*5cb0*/  PLOP3.LUT P0, PT, PT, PT, UP2, 0x80, 0x8 ;  /* 0x000000000008781c */ /* 0x000ff60003f0f028 */
[----:B------:R-:W-:Y:S02]  /*5cc0*/  @!UPT UIADD3 URZ, UPT, UPT, URZ, URZ, URZ ;  /* 0x000000fffffff290 */ /* 0x000fe4000fffe0ff */
[----:B--2---:R-:W-:Y:S02]  /*5cd0*/  @P0 MOV R2, R4 ;  /* 0x0000000400020202 */ /* 0x004fe40000000f00 */
[----:B------:R-:W-:Y:S02]  /*5ce0*/  @P0 LOP3.LUT R0, R5, 0xffff, RZ, 0xc0, !PT ;  /* 0x0000ffff05000812 */ /* 0x000fe400078ec0ff */
[----:B------:R-:W-:Y:S02]  /*5cf0*/  @P0 R2UR UR5, R2 ;  /* 0x00000000020502ca */ /* 0x000fe400000e0000 */
[----:B------:R-:W-:Y:S11]  /*5d00*/  @P0 R2UR UR4, R0 ;  /* 0x00000000000402ca */ /* 0x000ff600000e0000 */
[----:B------:R-:W-:Y:S02]  /*5d10*/  @UP2 UMOV UR15, UR5 ;  /* 0x00000005000f2c82 */ /* 0x000fe40008000000 */
[----:B------:R-:W-:Y:S01]  /*5d20*/  @UP2 UMOV UR14, UR4 ;  /* 0x00000004000e2c82 */ /* 0x000fe20008000000 */
[----:B------:R-:W-:Y:S05]  /*5d30*/  BRA.U !UP0, `(.L_x_112) ;  /* 0x0000000108c07547 */ /* 0x000fea000b800000 */
[----:B------:R-:W-:Y:S02]  /*5d40*/  UP2UR UR18, UPR, URZ, 0x4 ;  /* 0x00000004ff127883 */ /* 0x000fe40008000000 */
[----:B------:R-:W-:Y:S02]  /*5d50*/  UISETP.NE.AND UP2, UPT, UR42, 0x1, UPT ;  /* 0x000000012a00788c */ /* 0x000fe4000bf45270 */
[----:B------:R-:W-:Y:S02]  /*5d60*/  UIMAD.WIDE.U32 UR6, UR14, UR43, URZ ;  /* 0x0000002b0e0672a5 */ /* 0x000fe4000f8e00ff */
[----:B------:R-:W-:Y:S02]  /*5d70*/  UIMAD.WIDE.U32 UR10, UR15, UR40, URZ ;  /* 0x000000280f0a72a5 */ /* 0x000fe4000f8e00ff */
[----:B------:R-:W-:Y:S02]  /*5d80*/  USEL UR4, UR33, UR47, !UP2 ;  /* 0x0000002f21047287 */ /* 0x000fe4000d000000 */
[----:B------:R-:W-:Y:S02]  /*5d90*/  UISETP.NE.AND UP0, UPT, UR30, 0x1, UPT ;  /* 0x000000011e00788c */ /* 0x000fe4000bf05270 */
[----:B------:R-:W-:Y:S02]  /*5da0*/  UP2UR UR19, UPR, URZ, 0x2 ;  /* 0x00000002ff137883 */ /* 0x000fe40008000000 */
[----:B------:R-:W-:Y:S02]  /*5db0*/  UISETP.NE.AND UP1, UPT, UR39, 0x1, UPT ;  /* 0x000000012700788c */ /* 0x000fe4000bf25270 */
[----:B------:R-:W-:Y:S02]  /*5dc0*/  UIMAD.WIDE.U32 UR12, UR4, UR22, URZ ;  /* 0x00000016040c72a5 */ /* 0x000fe4000f8e00ff */
[----:B------:R-:W-:Y:S01]  /*5dd0*/  USEL UR9, UR38, UR52, !UP0 ;  /* 0x0000003426097287 */ /* 0x000fe2000c000000 */
[----:B------:R-:W-:Y:S01]  /*5de0*/  UMOV UR6, UR7 ;  /* 0x0000000700067c82 */ /* 0x000fe20008000000 */
[----:B------:R-:W-:Y:S01]  /*5df0*/  UMOV UR5, UR11 ;  /* 0x0000000b00057c82 */ /* 0x000fe20008000000 */
[----:B------:R-:W-:Y:S02]  /*5e00*/  USHF.R.U32.HI UR7, URZ, UR54, UR6 ;  /* 0x00000036ff077299 */ /* 0x000fe40008011606 */
[----:B------:R-:W-:Y:S02]  /*5e10*/  USHF.R.U32.HI UR6, URZ, UR41, UR5 ;  /* 0x00000029ff067299 */ /* 0x000fe40008011605 */
[----:B------:R-:W-:Y:S02]  /*5e20*/  UIMAD.WIDE.U32 UR16, UR9, UR22, URZ ;  /* 0x00000016091072a5 */ /* 0x000fe4000f8e00ff */
[----:B------:R-:W-:Y:S02]  /*5e30*/  USEL UR8, UR14, UR7, !UP2 ;  /* 0x000000070e087287 */ /* 0x000fe4000d000000 */
[----:B------:R-:W-:Y:S02]  /*5e40*/  UISETP.NE.AND UP2, UPT, UR18, URZ, UPT ;  /* 0x000000ff1200728c */ /* 0x000fe4000bf45270 */
[----:B------:R-:W-:Y:S01]  /*5e50*/  UIMAD.WIDE.U32 UR10, UR8, UR22, URZ ;  /* 0x00000016080a72a5 */ /* 0x000fe2000f8e00ff */
[----:B------:R-:W-:Y:S02]  /*5e60*/  UMOV UR5, UR13 ;  /* 0x0000000d00057c82 */ /* 0x000fe40008000000 */
[----:B------:R-:W-:Y:S03]  /*5e70*/  @UP1 USHF.R.U32.HI UR4, URZ, UR23, UR5 ;  /* 0x00000017ff041299 */ /* 0x000fe60008011605 */
[----:B------:R-:W-:Y:S01]  /*5e80*/  UMOV UR5, UR17 ;  /* 0x0000001100057c82 */ /* 0x000fe20008000000 */
[----:B------:R-:W-:Y:S02]  /*5e90*/  UIMAD UR4, UR39, UR4, URZ ;  /* 0x00000004270472a4 */ /* 0x000fe4000f8e02ff */
[----:B------:R-:W-:Y:S02]  /*5ea0*/  @UP1 USHF.R.U32.HI UR9, URZ, UR23, UR5 ;  /* 0x00000017ff091299 */ /* 0x000fe40008011605 */
[----:B------:R-:W-:Y:S02]  /*5eb0*/  USEL UR5, UR15, UR6, !UP0 ;  /* 0x000000060f057287 */ /* 0x000fe4000c000000 */
[----:B------:R-:W-:Y:S02]  /*5ec0*/  UIMAD UR6, UR39, UR9, URZ ;  /* 0x00000009270672a4 */ /* 0x000fe4000f8e02ff */
[----:B------:R-:W-:Y:S03]  /*5ed0*/  UISETP.GE.AND UP0, UPT, UR8, UR4, UPT ;  /* 0x000000040800728c */ /* 0x000fe6000bf06270 */
[----:B------:R-:W-:Y:S01]  /*5ee0*/  UMOV UR4, UR11 ;  /* 0x0000000b00047c82 */ /* 0x000fe20008000000 */
[----:B------:R-:W-:Y:S02]  /*5ef0*/  UISETP.GE.OR UP0, UPT, UR5, UR6, UP0 ;  /* 0x000000060500728c */ /* 0x000fe40008706670 */
[----:B------:R-:W-:Y:S02]  /*5f00*/  USHF.R.U32.HI UR4, URZ, UR23, UR4 ;  /* 0x00000017ff047299 */ /* 0x000fe40008011604 */
[----:B------:R-:W-:Y:S02]  /*5f10*/  UIMAD.WIDE.U32 UR6, UR5, UR22, URZ ;  /* 0x00000016050672a5 */ /* 0x000fe4000f8e00ff */
[----:B------:R-:W-:Y:S04]  /*5f20*/  USEL UR10, UR8, UR4, !UP1 ;  /* 0x00000004080a7287 */ /* 0x000fe8000c800000 */
[----:B------:R-:W-:Y:S01]  /*5f30*/  UIADD3 UR11, UPT, UPT, -UR10, URZ, URZ ;  /* 0x000000ff0a0b7290 */ /* 0x000fe2000fffe1ff */
[----:B------:R-:W-:Y:S01]  /*5f40*/  @!UP0 UMOV UR4, UR7 ;  /* 0x0000000700048c82 */ /* 0x000fe20008000000 */
[----:B------:R-:W-:Y:S02]  /*5f50*/  UIADD3 UR7, UPT, UPT, -UR8, URZ, URZ ;  /* 0x000000ff08077290 */ /* 0x000fe4000fffe1ff */
[----:B------:R-:W-:Y:S02]  /*5f60*/  @!UP0 USHF.R.U32.HI UR4, URZ, UR23, UR4 ;  /* 0x00000017ff048299 */ /* 0x000fe40008011604 */
[----:B------:R-:W-:Y:S02]  /*5f70*/  UIMAD UR6, UR39, UR11, UR8 ;  /* 0x0000000b270672a4 */ /* 0x000fe4000f8e0208 */
[----:B------:R-:W-:Y:S02]  /*5f80*/  @!UP0 USEL UR4, UR5, UR4, !UP1 ;  /* 0x0000000405048287 */ /* 0x000fe4000c800000 */
[----:B------:R-:W-:Y:S02]  /*5f90*/  UISETP.NE.AND UP1, UPT, UR19, URZ, UPT ;  /* 0x000000ff1300728c */ /* 0x000fe4000bf25270 */
[----:B------:R-:W-:Y:S02]  /*5fa0*/  @!UP0 UIMAD UR6, UR9, UR6, UR4 ;  /* 0x00000006090682a4 */ /* 0x000fe4000f8e0204 */
[----:B------:R-:W-:Y:S02]  /*5fb0*/  @!UP0 UIADD3 UR9, UPT, UPT, UR10, -UR4, URZ ;  /* 0x800000040a098290 */ /* 0x000fe4000fffe0ff */
[----:B------:R-:W-:Y:S02]  /*5fc0*/  UIADD3 UR4, UPT, UPT, -UR5, URZ, URZ ;  /* 0x000000ff05047290 */ /* 0x000fe4000fffe1ff */
[----:B------:R-:W-:Y:S03]  /*5fd0*/  @!UP0 UIMAD UR8, UR9, UR39, UR5 ;  /* 0x00000027090882a4 */ /* 0x000fe6000f8e0205 */
[----:B------:R-:W-:Y:S01]  /*5fe0*/  @!UP0 UMOV UR5, UR6 ;  /* 0x0000000600058c82 */ /* 0x000fe20008000000 */
[----:B------:R-:W-:Y:S02]  /*5ff0*/  UIMAD UR6, UR30, UR4, UR15 ;  /* 0x000000041e0672a4 */ /* 0x000fe4000f8e020f */
[----:B------:R-:W-:Y:S02]  /*6000*/  UIMAD UR4, UR42, UR7, UR14 ;  /* 0x000000072a0472a4 */ /* 0x000fe4000f8e020e */
[----:B------:R-:W-:Y:S02]  /*6010*/  UIMAD UR15, UR5, UR30, UR6 ;  /* 0x0000001e050f72a4 */ /* 0x000fe4000f8e0206 */
[----:B------:R-:W-:Y:S11]  /*6020*/  UIMAD UR14, UR8, UR42, UR4 ;  /* 0x0000002a080e72a4 */ /* 0x000ff6000f8e0204 */
[----:B------:R-:W-:Y:S01]  /*6030*/  @!UPT UIADD3 URZ, UPT, UPT, URZ, URZ, URZ ;  /* 0x000000fffffff290 */ /* 0x000fe2000fffe0ff */
.L_x_112:
[----:B------:R-:W1:Y:S01]  /*6040*/  @!UP3 LDCU.128 UR8, c[0x0][0xb10] ;  /* 0x00016200ff08b7ac */ /* 0x000e620008000c00 */
[----:B------:R-:W-:Y:S04]  /*6050*/  ISETP.NE.U32.AND P1, PT, RZ, UR34, PT ;  /* 0x00000022ff007c0c */ /* 0x000fe8000bf25070 */
[----:B------:R-:W-:Y:S01]  /*6060*/  ISETP.NE.AND.EX P1, PT, RZ, UR35, PT, P1 ;  /* 0x00000023ff007c0c */ /* 0x000fe2000bf25310 */
[----:B------:R-:W2:Y:S01]  /*6070*/  @!UP3 LDCU UR5, c[0x0][0xb0c] ;  /* 0x00016180ff05b7ac */ /* 0x000ea20008000800 */
[----:B------:R-:W-:Y:S02]  /*6080*/  USHF.L.U32 UR26, UR20, 0x6, URZ ;  /* 0x00000006141a7899 */ /* 0x000fe400080006ff */
[----:B-1----:R-:W-:Y:S07]  /*6090*/  UIMAD.WIDE.U32 UR6, UR15, UR8, URZ ;  /* 0x000000080f0672a5 */ /* 0x002fee000f8e00ff */
[----:B------:R-:W-:Y:S01]  /*60a0*/  @!UP3 UMOV UR4, UR7 ;  /* 0x000000070004bc82 */ /* 0x000fe20008000000 */
[----:B--2---:R-:W-:Y:S02]  /*60b0*/  @!UP3 UISETP.NE.AND UP0, UPT, UR5, 0x1, UPT ;  /* 0x000000010500b88c */ /* 0x004fe4000bf05270 */
[----:B------:R-:W-:Y:S02]  /*60c0*/  @!UP3 USHF.R.U32.HI UR4, URZ, UR9, UR4 ;  /* 0x00000009ff04b299 */ /* 0x000fe40008011604 */
[----:B------:R-:W-:Y:S02]  /*60d0*/  UIMAD.WIDE.U32 UR6, UR14, UR11, URZ ;  /* 0x0000000b0e0672a5 */ /* 0x000fe4000f8e00ff */
[----:B------:R-:W-:Y:S02]  /*60e0*/  @!UP3 USEL UR8, UR15, UR4, !UP0 ;  /* 0x000000040f08b287 */ /* 0x000fe4000c000000 */
[----:B------:R-:W-:Y:S03]  /*60f0*/  @!UP3 UISETP.NE.AND UP0, UPT, UR10, 0x1, UPT ;  /* 0x000000010a00b88c */ /* 0x000fe6000bf05270 */
[----:B------:R-:W-:Y:S02]  /*6100*/  @!UP3 UMOV UR6, UR7 ;  /* 0x000000070006bc82 */ /* 0x000fe40008000000 */
[----:B------:R-:W1:Y:S02]  /*6110*/  @!UP3 LDCU UR4, c[0x0][0xb20] ;  /* 0x00016400ff04b7ac */ /* 0x000e640008000800 */
[----:B-1----:R-:W-:Y:S04]  /*6120*/  @!UP3 USHF.R.U32.HI UR6, URZ, UR4, UR6 ;  /* 0x00000004ff06b299 */ /* 0x002fe80008011606 */
[----:B------:R-:W-:Y:S04]  /*6130*/  @!UP3 USEL UR6, UR14, UR6, !UP0 ;  /* 0x000000060e06b287 */ /* 0x000fe8000c000000 */
[----:B------:R-:W-:Y:S02]  /*6140*/  @!UP3 UIADD3 UR4, UPT, UPT, -UR8, UR6, URZ ;  /* 0x000000060804b290 */ /* 0x000fe4000fffe1ff */
[----:B------:R-:W-:Y:S02]  /*6150*/  @!UP3 UIADD3 UR6, UPT, UPT, UR8, -UR6, URZ ;  /* 0x800000060806b290 */ /* 0x000fe4000fffe0ff */
[----:B------:R-:W-:Y:S02]  /*6160*/  @!UP3 UIMAD UR15, UR4, UR5, UR15 ;  /* 0x00000005040fb2a4 */ /* 0x000fe4000f8e020f */
[----:B------:R-:W-:Y:S01]  /*6170*/  @!UP3 UIMAD UR14, UR6, UR10, UR14 ;  /* 0x0000000a060eb2a4 */ /* 0x000fe2000f8e020e */
[----:B------:R-:W-:Y:S11]  /*6180*/  BRA.U UP4, `(.L_x_113) ;  /* 0x0000000104107547 */ /* 0x000ff6000b800000 */
[----:B------:R-:W-:Y:S04]  /*6190*/  MOV R2, UR53 ;  /* 0x0000003500027c02 */ /* 0x000fe80008000f00 */
[----:B------:R-:W-:Y:S04]  /*61a0*/  SHF.L.U32 R2, R2, 0x1f, RZ ;  /* 0x0000001f02027819 */ /* 0x000fe800000006ff */
[----:B------:R-:W1:Y:S02]  /*61b0*/  SYNCS.PHASECHK.TRANS64.TRYWAIT P2, [UR31+0x268], R2 ;  /* 0x00026802ff0075a7 */ /* 0x000e64000804111f */
[----:B-1----:R-:W-:Y:S05]  /*61c0*/  @!P2 BRA `(.L_x_114) ;  /* 0x000000440020a947 */ /* 0x002fea0003800000 */
.L_x_113:
[----:B------:R-:W-:Y:S05]  /*61d0*/  BRA.U !UP6, `(.L_x_115) ;  /* 0x000000010e387547 */ /* 0x000fea000b800000 */
[----:B------:R-:W-:Y:S01]  /*61e0*/  UPLOP3.LUT UP1, UPT, UPT, UPT, UP5, 0x80, 0x8 ;  /* 0x000000000008789c */ /* 0x000fe20003f2f050 */
[----:B-1----:R-:W-:Y:S01]  /*61f0*/  HFMA2 R0, -RZ, RZ, 0, 5.9604644775390625e-08 ;  /* 0x00000001ff007431 */ /* 0x002fe200000001ff */
[----:B------:R-:W1:Y:S01]  /*6200*/  LDCU.64 UR8, c[0x0][0x358] ;  /* 0x00006b00ff0877ac */ /* 0x000e620008000a00 */
[----:B------:R-:W-:Y:S03]  /*6210*/  IMAD.MOV.U32 R45, RZ, RZ, 0x1 ;  /* 0x00000001ff2d7424 */ /* 0x000fe600078e00ff */
[----:B------:R-:W-:Y:S05]  /*6220*/  PLOP3.LUT P2, PT, PT, PT, UP1, 0x80, 0x8 ;  /* 0x000000000008781c */ /* 0x000fea0003f4f018 */
[----:B------:R-:W2:Y:S01]  /*6230*/  @UP1 LDCU.64 UR4, c[0x0][0x888] ;  /* 0x00011100ff0417ac */ /* 0x000ea20008000a00 */
[----:B------:R-:W-:Y:S07]  /*6240*/  @UP1 UIMAD UR6, UR46, UR34, URZ ;  /* 0x000000222e0612a4 */ /* 0x000fee000f8e02ff */
[----:B------:R-:W-:Y:S01]  /*6250*/  @!P2 PRMT R45, R0, 0x7610, R45 ;  /* 0x00007610002da816 */ /* 0x000fe2000000002d */
[----:B--2---:R-:W-:Y:S06]  /*6260*/  @UP1 UIMAD.WIDE UR4, UR6, 0x4, UR4 ;  /* 0x00000004060418a5 */ /* 0x004fec000f8e0204 */
[----:B-----5:R-:W-:Y:S01]  /*6270*/  IMAD.U32 R26, RZ, RZ, UR4 ;  /* 0x00000004ff1a7e24 */ /* 0x020fe2000f8e00ff */
[----:B------:R-:W-:Y:S04]  /*6280*/  MOV R27, UR5 ;  /* 0x00000005001b7c02 */ /* 0x000fe80008000f00 */
[----:B------:R-:W2:Y:S01]  /*6290*/  @!UP1 LDCU UR4, c[0x0][0x880] ;  /* 0x00011000ff0497ac */ /* 0x000ea20008000800 */
[----:B-1----:R4:W5:Y:S02]  /*62a0*/  @P2 LDG.E R26, desc[UR8][R26.64] ;  /* 0x000000081a1a2981 */ /* 0x002964000c1e1900 */
[----:B--2-4-:R-:W-:Y:S07]  /*62b0*/  @!P2 IMAD.U32 R26, RZ, RZ, UR4 ;  /* 0x00000004ff1aae24 */ /* 0x014fee000f8e00ff */
.L_x_115:
[----:B-----5:R-:W-:Y:S01]  /*62c0*/  @!P1 FSETP.EQ.AND P3, PT, R26, RZ, PT ;  /* 0x000000ff1a00920b */ /* 0x020fe20003f62000 */
[----:B------:R-:W-:Y:S01]  /*62d0*/  @!UPT UIADD3 URZ, UPT, UPT, URZ, URZ, URZ ;  /* 0x000000fffffff290 */ /* 0x000fe2000fffe0ff */
[----:B------:R-:W-:Y:S11]  /*62e0*/  @!P1 BRA `(.L_x_116) ;  /* 0x0000000000149947 */ /* 0x000ff60003800000 */
[----:B------:R-:W-:Y:S02]  /*62f0*/  LOP3.LUT P1, RZ, R45, 0xff, RZ, 0xc0, !PT ;  /* 0x000000ff2dff7812 */ /* 0x000fe4000782c0ff */
[----:B------:R-:W-:Y:S04]  /*6300*/  PLOP3.LUT P3, PT, PT, PT, UP1, 0x80, 0x8 ;  /* 0x000000000008781c */ /* 0x000fe80003f6f018 */
[----:B------:R-:W-:Y:S07]  /*6310*/  PLOP3.LUT P3, PT, P3, PT, PT, 0x8, 0x80 ;  /* 0x000000000080781c */ /* 0x000fee0001f6e170 */
[----:B------:R-:W-:Y:S11]  /*6320*/  @P1 FSETP.EQ.AND P3, PT, R26, RZ, PT ;  /* 0x000000ff1a00120b */ /* 0x000ff60003f62000 */
[----:B------:R-:W-:Y:S02]  /*6330*/  @!UPT UIADD3 URZ, UPT, UPT, URZ, URZ, URZ ;  /* 0x000000fffffff290 */ /* 0x000fe4000fffe0ff */
.L_x_116:
[----:B------:R-:W-:Y:S01]  /*6340*/  ULEA UR7, UR32, UR31, 0x3 ;  /* 0x0000001f20077291 */ /* 0x000fe2000f8e18ff */
[----:B-1----:R-:W-:Y:S01]  /*6350*/  SHF.L.U32 R2, R9, 0x1f, RZ ;  /* 0x0000001f09027819 */ /* 0x002fe200000006ff */
[----:B------:R-:W-:Y:S02]  /*6360*/  USHF.L.U32 UR27, UR44, 0x6, URZ ;  /* 0x000000062c1b7899 */ /* 0x000fe400080006ff */
[----:B------:R-:W-:Y:S02]  /*6370*/  UISETP.NE.AND UP0, UPT, UR48, 0x1, UPT ;  /* 0x000000013000788c */ /* 0x000fe4000bf05270 */
[----:B------:R-:W-:Y:S01]  /*6380*/  UIMAD.WIDE.U32 UR4, UR27, UR49, URZ ;  /* 0x000000311b0472a5 */ /* 0x000fe2000f8e00ff */
[----:B------:R-:W-:Y:S02]  /*6390*/  ELECT P2, URZ, PT ;  /* 0x0000000000ff782f */ /* 0x000fe40003840000 */
[----:B------:R-:W1:Y:S02]  /*63a0*/  SYNCS.PHASECHK.TRANS64.TRYWAIT P1, [UR7+0x248], R2 ;  /* 0x00024802ff0075a7 */ /* 0x000e640008021107 */
[----:B------:R-:W-:Y:S02]  /*63b0*/  PLOP3.LUT P2, PT, P3, P2, PT, 0xf2, 0x2f ;  /* 0x00000000002f781c */ /* 0x000fe40001f45e72 */
[----:B------:R-:W-:Y:S02]  /*63c0*/  UMOV UR4, UR5 ;  /* 0x0000000500047c82 */ /* 0x000fe40008000000 */
[----:B------:R-:W-:Y:S04]  /*63d0*/  USHF.R.U32.HI UR4, URZ, UR50, UR4 ;  /* 0x00000032ff047299 */ /* 0x000fe80008011604 */
[----:B------:R-:W-:Y:S02]  /*63e0*/  USEL UR28, UR27, UR4, !UP0 ;  /* 0x000000041b1c7287 */ /* 0x000fe4000c000000 */
[----:B------:R-:W-:Y:S02]  /*63f0*/  UISETP.NE.AND UP0, UPT, UR51, 0x1, UPT ;  /* 0x000000013300788c */ /* 0x000fe4000bf05270 */
[----:B---3--:R-:W-:Y:S07]  /*6400*/  UIMAD.WIDE.U32 UR4, UR28, UR36, URZ ;  /* 0x000000241c0472a5 */ /* 0x008fee000f8e00ff */
[----:B------:R-:W-:Y:S02]  /*6410*/  UMOV UR4, UR5 ;  /* 0x0000000500047c82 */ /* 0x000fe40008000000 */
[----:B------:R-:W-:Y:S04]  /*6420*/  USHF.R.U32.HI UR4, URZ, UR37, UR4 ;  /* 0x00000025ff047299 */ /* 0x000fe80008011604 */
[----:B------:R-:W-:Y:S02]  /*6430*/  USEL UR29, UR28, UR4, !UP0 ;  /* 0x000000041c1d7287 */ /* 0x000fe4000c000000 */
[----:B------:R-:W-:Y:S02]  /*6440*/  UIADD3 UR4, UPT, UPT, -UR28, URZ, URZ ;  /* 0x000000ff1c047290 */ /* 0x000fe4000fffe1ff */
[----:B------:R-:W-:Y:S02]  /*6450*/  UIADD3 UR5, UPT, UPT, -UR29, URZ, URZ ;  /* 0x000000ff1d057290 */ /* 0x000fe4000fffe1ff */
[----:B------:R-:W-:Y:S02]  /*6460*/  UIMAD UR27, UR48, UR4, UR27 ;  /* 0x00000004301b72a4 */ /* 0x000fe4000f8e021b */
[----:B------:R-:W-:Y:S01]  /*6470*/  UIMAD UR28, UR51, UR5, UR28 ;  /* 0x00000005331c72a4 */ /* 0x000fe2000f8e021c */
[----:B-1----:R-:W-:Y:S11]  /*6480*/  @!P1 BRA `(.L_x_117) ;  /* 0x0000004000889947 */ /* 0x002ff60003800000 */
.L_x_249:
[----:B------:R-:W2:Y:S01]  /*6490*/  S2UR UR18, SR_CgaCtaId ;  /* 0x00000000001279c3 */ /* 0x000ea20000008800 */
[----:B------:R-:W-:Y:S01]  /*64a0*/  VOTEU.ALL UP0, P2 ;  /* 0x0000000000ff7886 */ /* 0x000fe20001000000 */
[----:B-1----:R-:W-:Y:S01]  /*64b0*/  @!P2 IADD3 R2, P1, PT, R10, 0x580, RZ ;  /* 0x000005800a02a810 */ /* 0x002fe20007f3e0ff */
[----:B------:R-:W-:Y:S01]  /*64c0*/  UIADD3 UR25, UPT, UPT, UR7, 0x230, URZ ;  /* 0x0000023007197890 */ /* 0x000fe2000fffe0ff */
[----:B------:R-:W-:Y:S01]  /*64d0*/  @P0 SHF.R.U32.HI R4, RZ, 0x10, R5 ;  /* 0x00000010ff040819 */ /* 0x000fe20000011605 */
[----:B------:R-:W-:Y:S01]  /*64e0*/  UMOV UR11, UR27 ;  /* 0x0000001b000b7c82 */ /* 0x000fe20008000000 */
[----:B------:R-:W-:Y:S01]  /*64f0*/  @!UP0 ULEA UR4, UR32, UR31, 0xc ;  /* 0x0000001f20048291 */ /* 0x000fe2000f8e60ff */
[----:B------:R-:W-:Y:S01]  /*6500*/  @!P2 IMAD.X R0, RZ, RZ, R11, P1 ;  /* 0x000000ffff00a224 */ /* 0x000fe200008e060b */
[----:B------:R-:W-:Y:S01]  /*6510*/  @!UP0 UPRMT UR5, URZ, 0x40, URZ ;  /* 0x00000040ff058896 */ /* 0x000fe200080000ff */
[----:B------:R-:W-:Y:S01]  /*6520*/  @P0 R2UR UR46, R4 ;  /* 0x00000000042e02ca */ /* 0x000fe200000e0000 */
[----:B------:R-:W-:Y:S02]  /*6530*/  @!UP0 UIADD3 UR24, UPT, UPT, UR4, 0x300, URZ ;  /* 0x0000030004188890 */ /* 0x000fe4000fffe0ff */
[----:B------:R-:W-:Y:S02]  /*6540*/  @!UP0 UIADD3 UR8, UPT, UPT, UR4, 0xb00, URZ ;  /* 0x00000b0004088890 */ /* 0x000fe4000fffe0ff */
[----:B------:R-:W-:Y:S02]  /*6550*/  UIADD3 UR4, UPT, UPT, UR32, 0x1, URZ ;  /* 0x0000000120047890 */ /* 0x000fe4000fffe0ff */
[----:B------:R-:W-:Y:S02]  /*6560*/  @!UP0 UIADD3 UR10, UPT, UPT, UR26, 0x20, URZ ;  /* 0x000000201a0a8890 */ /* 0x000fe4000fffe0ff */
[----:B------:R-:W-:Y:S01]  /*6570*/  @!UP0 UPRMT UR16, UR5, 0x5410, URZ ;  /* 0x0000541005108896 */ /* 0x000fe200080000ff */
[----:B------:R-:W-:Y:S01]  /*6580*/  @!P2 R2UR UR5, R2 ;  /* 0x000000000205a2ca */ /* 0x000fe200000e0000 */
[----:B------:R-:W-:Y:S01]  /*6590*/  UISETP.NE.AND UP0, UPT, UR4, 0x3, UPT ;  /* 0x000000030400788c */ /* 0x000fe2000bf05270 */
[----:B------:R-:W-:Y:S01]  /*65a0*/  UMOV UR12, UR28 ;  /* 0x0000001c000c7c82 */ /* 0x000fe20008000000 */
[----:B------:R-:W-:Y:S02]  /*65b0*/  UMOV UR13, UR29 ;  /* 0x0000001d000d7c82 */ /* 0x000fe40008000000 */
[----:B------:R-:W-:Y:S01]  /*65c0*/  USEL UR6, UR4, URZ, UP0 ;  /* 0x000000ff04067287 */ /* 0x000fe20008000000 */
[----:B------:R-:W-:Y:S01]  /*65d0*/  @!P2 R2UR UR4, R0 ;  /* 0x000000000004a2ca */ /* 0x000fe200000e0000 */
[----:B------:R-:W-:Y:S01]  /*65e0*/  USEL UR17, URZ, 0x1, UP0 ;  /* 0x00000001ff117887 */ /* 0x000fe20008000000 */
[----:B------:R-:W-:Y:S01]  /*65f0*/  @!P2 IMAD.MOV.U32 R0, RZ, RZ, 0x1000 ;  /* 0x00001000ff00a424 */ /* 0x000fe200078e00ff */
[----:B------:R-:W-:Y:S01]  /*6600*/  VOTEU.ALL UP0, P2 ;  /* 0x0000000000ff7886 */ /* 0x000fe20001000000 */
[----:B------:R-:W-:Y:S03]  /*6610*/  UMOV UR9, UR25 ;  /* 0x0000001900097c82 */ /* 0x000fe60008000000 */
[----:B------:R-:W-:Y:S01]  /*6620*/  IMAD.U32 R12, RZ, RZ, UR5 ;  /* 0x00000005ff0c7e24 */ /* 0x000fe2000f8e00ff */
[----:B------:R-:W-:Y:S04]  /*6630*/  LOP3.LUT R9, R9, UR17, RZ, 0x3c, !PT ;  /* 0x0000001109097c12 */ /* 0x000fe8000f8e3cff */
[----:B------:R-:W-:Y:S01]  /*6640*/  SHF.L.U32 R2, R9, 0x1f, RZ ;  /* 0x0000001f09027819 */ /* 0x000fe200000006ff */
[----:B------:R-:W-:Y:S01]  /*6650*/  IMAD.U32 R13, RZ, RZ, UR4 ;  /* 0x00000004ff0d7e24 */ /* 0x000fe2000f8e00ff */
[----:B------:R-:W-:Y:S04]  /*6660*/  @!P2 R2UR UR4, R12 ;  /* 0x000000000c04a2ca */ /* 0x000fe800000e0000 */
[----:B------:R-:W-:Y:S11]  /*6670*/  @!P2 R2UR UR5, R13 ;  /* 0x000000000d05a2ca */ /* 0x000ff600000e0000 */
[----:B------:R-:W-:Y:S02]  /*6680*/  @!UPT UIADD3 URZ, UPT, UPT, URZ, URZ, URZ ;  /* 0x000000fffffff290 */ /* 0x000fe4000fffe0ff */
[----:B------:R-:W-:Y:S01]  /*6690*/  @!UP0 UTMALDG.4D.IM2COL [UR24], [UR4], UR16 ;  /* 0x00000018040083b4 */ /* 0x000fe20008058010 */
[----:B------:R-:W-:Y:S05]  /*66a0*/  VOTEU.ALL UP0, P2 ;  /* 0x0000000000ff7886 */ /* 0x000fea0001000000 */
[----:B------:R2:W-:Y:S01]  /*66b0*/  @!UP0 UTMALDG.4D.IM2COL [UR8], [UR4], UR16 ;  /* 0x00000008040083b4 */ /* 0x0005e20008058010 */
[----:B------:R1:W-:Y:S01]  /*66c0*/  @!P2 SYNCS.ARRIVE.TRANS64.RED.A0TR RZ, [UR7+0x230], R0 ;  /* 0x00023000ffffa9a7 */ /* 0x0003e20008300407 */
[----:B--2---:R-:W-:Y:S02]  /*66d0*/  UPRMT UR4, UR18, 0x654, UR25 ;  /* 0x0000065412047896 */ /* 0x004fe40008000019 */
[----:B------:R-:W-:Y:S07]  /*66e0*/  ULEA UR5, UR6, UR31, 0x3 ;  /* 0x0000001f06057291 */ /* 0x000fee000f8e18ff */
[----:B------:R-:W-:Y:S02]  /*66f0*/  SYNCS.ARRIVE.TRANS64.RED.A1T0 RZ, [UR4], RZ ;  /* 0x000000ffffff79a7 */ /* 0x000fe40008100404 */
[----:B------:R-:W2:Y:S02]  /*6700*/  SYNCS.PHASECHK.TRANS64.TRYWAIT P1, [UR5+0x248], R2 ;  /* 0x00024802ff0075a7 */ /* 0x000ea40008021105 */
[----:B-12---:R-:W-:Y:S05]  /*6710*/  @!P1 BRA `(.L_x_118) ;  /* 0x0000003c00fc9947 */ /* 0x006fea0003800000 */
.L_x_251:
[----:B------:R-:W-:Y:S01]  /*6720*/  UIADD3 UR17, UPT, UPT, UR5, 0x230, URZ ;  /* 0x0000023005117890 */ /* 0x000fe2000fffe0ff */
[----:B------:R-:W2:Y:S01]  /*6730*/  S2UR UR56, SR_CgaCtaId ;  /* 0x00000000003879c3 */ /* 0x000ea20000008800 */
[----:B------:R-:W-:Y:S01]  /*6740*/  UPLOP3.LUT UP4, UPT, UPT, UPT, UPT, 0x80, 0x8 ;  /* 0x000000000008789c */ /* 0x000fe20003f8f070 */
[----:B-1----:R-:W-:Y:S01]  /*6750*/  @!P2 IADD3 R2, P0, PT, R10, 0x580, RZ ;  /* 0x000005800a02a810 */ /* 0x002fe20007f1e0ff */
[----:B------:R-:W-:Y:S01]  /*6760*/  UMOV UR19, UR27 ;  /* 0x0000001b00137c82 */ /* 0x000fe20008000000 */
[----:B------:R-:W-:Y:S01]  /*6770*/  UMOV UR20, UR28 ;  /* 0x0000001c00147c82 */ /* 0x000fe20008000000 */
[----:B------:R-:W-:Y:S01]  /*6780*/  UMOV UR21, UR29 ;  /* 0x0000001d00157c82 */ /* 0x000fe20008000000 */
[----:B------:R-:W-:Y:S01]  /*6790*/  UMOV UR11, UR27 ;  /* 0x0000001b000b7c82 */ /* 0x000fe20008000000 */
[----:B------:R-:W-:Y:S01]  /*67a0*/  UMOV UR12, UR28 ;  /* 0x0000001c000c7c82 */ /* 0x000fe20008000000 */
[----:B------:R-:W-:Y:S01]  /*67b0*/  UMOV UR13, UR29 ;  /* 0x0000001d000d7c82 */ /* 0x000fe20008000000 */
[----:B------:R-:W-:Y:S01]  /*67c0*/  UMOV UR9, UR17 ;  /* 0x0000001100097c82 */ /* 0x000fe20008000000 */
[----:B------:R-:W-:Y:S01]  /*67d0*/  VOTEU.ALL UP0, P2 ;  /* 0x0000000000ff7886 */ /* 0x000fe20001000000 */
[----:B------:R-:W-:Y:S01]  /*67e0*/  @!P2 IMAD.X R0, RZ, RZ, R11, P0 ;  /* 0x000000ffff00a224 */ /* 0x000fe200000e060b */
[----:B------:R-:W-:Y:S02]  /*67f0*/  R2UR UR55, R49 ;  /* 0x00000000313772ca */ /* 0x000fe400000e0000 */
[----:B------:R-:W-:Y:S01]  /*6800*/  R2UR UR44, R50 ;  /* 0x00000000322c72ca */ /* 0x000fe200000e0000 */
[----:B------:R-:W-:Y:S01]  /*6810*/  @!UP0 ULEA UR4, UR6, UR31, 0xc ;  /* 0x0000001f06048291 */ /* 0x000fe2000f8e60ff */
[----:B------:R-:W-:Y:S01]  /*6820*/  LOP3.LUT R8, R8, 0x1, RZ, 0x3c, !PT ;  /* 0x0000000108087812 */ /* 0x000fe200078e3cff */
[----:B------:R-:W-:Y:S02]  /*6830*/  @!UP0 UPRMT UR7, URZ, 0x40, URZ ;  /* 0x00000040ff078896 */ /* 0x000fe400080000ff */
[----:B------:R-:W-:Y:S02]  /*6840*/  @!UP0 UIADD3 UR16, UPT, UPT, UR4, 0x300, URZ ;  /* 0x0000030004108890 */ /* 0x000fe4000fffe0ff */
[----:B------:R-:W-:Y:S02]  /*6850*/  @!UP0 UIADD3 UR8, UPT, UPT, UR4, 0xb00, URZ ;  /* 0x00000b0004088890 */ /* 0x000fe4000fffe0ff */
[----:B------:R-:W-:Y:S01]  /*6860*/  UIADD3 UR4, UPT, UPT, UR6, 0x1, URZ ;  /* 0x0000000106047890 */ /* 0x000fe2000fffe0ff */
[----:B------:R-:W-:Y:S01]  /*6870*/  @!P2 R2UR UR6, R2 ;  /* 0x000000000206a2ca */ /* 0x000fe200000e0000 */
[----:B------:R-:W-:Y:S02]  /*6880*/  @!UP0 UIADD3 UR18, UPT, UPT, UR26, 0x10, URZ ;  /* 0x000000101a128890 */ /* 0x000fe4000fffe0ff */
[----:B------:R-:W-:Y:S02]  /*6890*/  @!UP0 UIADD3 UR10, UPT, UPT, UR26, 0x30, URZ ;  /* 0x000000301a0a8890 */ /* 0x000fe4000fffe0ff */
[----:B------:R-:W-:Y:S02]  /*68a0*/  @!UP0 UPRMT UR24, UR7, 0x5410, URZ ;  /* 0x0000541007188896 */ /* 0x000fe400080000ff */
[----:B------:R-:W-:Y:S02]  /*68b0*/  UISETP.NE.AND UP0, UPT, UR4, 0x3, UPT ;  /* 0x000000030400788c */ /* 0x000fe4000bf05270 */
[----:B------:R-:W-:Y:S02]  /*68c0*/  UIADD3 UR44, UPT, UPT, UR15, UR44, URZ ;  /* 0x0000002c0f2c7290 */ /* 0x000fe4000fffe0ff */
[----:B------:R-:W-:Y:S01]  /*68d0*/  USEL UR32, UR4, URZ, UP0 ;  /* 0x000000ff04207287 */ /* 0x000fe20008000000 */
[----:B------:R-:W-:Y:S01]  /*68e0*/  @!P2 R2UR UR4, R0 ;  /* 0x000000000004a2ca */ /* 0x000fe200000e0000 */
[----:B------:R-:W-:Y:S01]  /*68f0*/  IMAD.U32 R4, RZ, RZ, UR6 ;  /* 0x00000006ff047e24 */ /* 0x000fe2000f8e00ff */
[----:B------:R-:W-:Y:S02]  /*6900*/  USEL UR25, URZ, 0x1, UP0 ;  /* 0x00000001ff197887 */ /* 0x000fe40008000000 */
[----:B------:R-:W-:Y:S02]  /*6910*/  VOTEU.ALL UP0, P2 ;  /* 0x0000000000ff7886 */ /* 0x000fe40001000000 */
[----:B------:R-:W-:Y:S02]  /*6920*/  @!P2 R2UR UR6, R4 ;  /* 0x000000000406a2ca */ /* 0x000fe400000e0000 */
[----:B------:R-:W-:Y:S05]  /*6930*/  LOP3.LUT R9, R9, UR25, RZ, 0x3c, !PT ;  /* 0x0000001909097c12 */ /* 0x000fea000f8e3cff */
[----:B------:R-:W-:Y:S01]  /*6940*/  IMAD.U32 R5, RZ, RZ, UR4 ;  /* 0x00000004ff057e24 */ /* 0x000fe2000f8e00ff */
[----:B--2---:R-:W-:Y:S04]  /*6950*/  UPRMT UR4, UR56, 0x654, UR17 ;  /* 0x0000065438047896 */ /* 0x004fe80008000011 */
[----:B------:R-:W-:Y:S11]  /*6960*/  @!P2 R2UR UR7, R5 ;  /* 0x000000000507a2ca */ /* 0x000ff600000e0000 */
[----:B------:R-:W-:Y:S02]  /*6970*/  @!UPT UIADD3 URZ, UPT, UPT, URZ, URZ, URZ ;  /* 0x000000fffffff290 */ /* 0x000fe4000fffe0ff */
[----:B------:R1:W-:Y:S01]  /*6980*/  @!UP0 UTMALDG.4D.IM2COL [UR16], [UR6], UR24 ;  /* 0x00000010060083b4 */ /* 0x0003e20008058018 */
[----:B------:R-:W-:Y:S05]  /*6990*/  VOTEU.ALL UP0, P2 ;  /* 0x0000000000ff7886 */ /* 0x000fea0001000000 */
[----:B------:R2:W-:Y:S01]  /*69a0*/  @!UP0 UTMALDG.4D.IM2COL [UR8], [UR6], UR24 ;  /* 0x00000008060083b4 */ /* 0x0005e20008058018 */
[----:B------:R2:W-:Y:S01]  /*69b0*/  @!P2 SYNCS.ARRIVE.TRANS64.RED.A0TR RZ, [UR5+0x230], R3 ;  /* 0x00023003ffffa9a7 */ /* 0x0005e20008300405 */
[----:B------:R-:W-:Y:S01]  /*69c0*/  SYNCS.ARRIVE.TRANS64.RED.A1T0 RZ, [UR4], RZ ;  /* 0x000000ffffff79a7 */ /* 0x000fe20008100404 */
[----:B-1----:R-:W-:Y:S01]  /*69d0*/  UIADD3 UR20, UPT, UPT, UR14, UR55, URZ ;  /* 0x000000370e147290 */ /* 0x002fe2000fffe0ff */
[----:B------:R-:W-:Y:S11]  /*69e0*/  BRA.U UP2, `(.L_x_119) ;  /* 0xfffffff102747547 */ /* 0x000ff6000b83ffff */
[----:B------:R-:W-:Y:S01]  /*69f0*/  UIADD3 UR31, UPT, UPT, UR31, 0x248, URZ ;  /* 0x000002481f1f7890 */ /* 0x000fe2000fffe0ff */
[----:B------:R-:W-:-:S03]  /*6a00*/  SHF.L.U32 R2, R9, 0x1f, RZ ;  /* 0x0000001f09027819 */ /* 0x000fc600000006ff */
[----:B------:R-:W-:-:S09]  /*6a10*/  ULEA UR4, UR32, UR31, 0x3 ;  /* 0x0000001f20047291 */ /* 0x000fd2000f8e18ff */
[----:B------:R-:W1:Y:S02]  /*6a20*/  SYNCS.PHASECHK.TRANS64.TRYWAIT P0, [UR4], R2 ;  /* 0x00000002ff0075a7 */ /* 0x000e640008001104 */
[----:B-1----:R-:W-:Y:S05]  /*6a30*/  @!P0 BRA `(.L_x_120) ;  /* 0x0000003c004c8947 */ /* 0x002fea0003800000 */
.L_x_253:
[----:B------:R-:W-:-:S04]  /*6a40*/  UIADD3 UR4, UPT, UPT, UR32, 0x1, URZ ;  /* 0x0000000120047890 */ /* 0x000fc8000fffe0ff */
[----:B------:R-:W-:-:S04]  /*6a50*/  UISETP.NE.AND UP0, UPT, UR4, 0x3, UPT ;  /* 0x000000030400788c */ /* 0x000fc8000bf05270 */
[----:B--2---:R-:W-:Y:S02]  /*6a60*/  USEL UR6, URZ, 0x1, UP0 ;  /* 0x00000001ff067887 */ /* 0x004fe40008000000 */
[----:B------:R-:W-:-:S04]  /*6a70*/  USEL UR4, UR4, URZ, UP0 ;  /* 0x000000ff04047287 */ /* 0x000fc80008000000 */
[----:B------:R-:W-:Y:S01]  /*6a80*/  ULEA UR5, UR4, UR31, 0x3 ;  /* 0x0000001f04057291 */ /* 0x000fe2000f8e18ff */
[----:B------:R-:W-:-:S04]  /*6a90*/  LOP3.LUT R9, R9, UR6, RZ, 0x3c, !PT ;  /* 0x0000000609097c12 */ /* 0x000fc8000f8e3cff */
[----:B-1----:R-:W-:-:S04]  /*6aa0*/  SHF.L.U32 R2, R9, 0x1f, RZ ;  /* 0x0000001f09027819 */ /* 0x002fc800000006ff */
[----:B------:R-:W1:Y:S02]  /*6ab0*/  SYNCS.PHASECHK.TRANS64.TRYWAIT P0, [UR5], R2 ;  /* 0x00000002ff0075a7 */ /* 0x000e640008001105 */
[----:B-1----:R-:W-:Y:S05]  /*6ac0*/  @!P0 BRA `(.L_x_121) ;  /* 0x0000003c00408947 */ /* 0x002fea0003800000 */
.L_x_255:
[----:B------:R-:W-:-:S04]  /*6ad0*/  UIADD3 UR4, UPT, UPT, UR4, 0x1, URZ ;  /* 0x0000000104047890 */ /* 0x000fc8000fffe0ff */
[----:B------:R-:W-:-:S04]  /*6ae0*/  UISETP.NE.AND UP0, UPT, UR4, 0x3, UPT ;  /* 0x000000030400788c */ /* 0x000fc8000bf05270 */
[----:B------:R-:W-:Y:S02]  /*6af0*/  USEL UR5, URZ, 0x1, UP0 ;  /* 0x00000001ff057887 */ /* 0x000fe40008000000 */
[----:B------:R-:W-:-:S04]  /*6b00*/  USEL UR4, UR4, URZ, UP0 ;  /* 0x000000ff04047287 */ /* 0x000fc80008000000 */
[----:B------:R-:W-:Y:S01]  /*6b10*/  ULEA UR4, UR4, UR31, 0x3 ;  /* 0x0000001f04047291 */ /* 0x000fe2000f8e18ff */
[----:B-1----:R-:W-:-:S04]  /*6b20*/  LOP3.LUT R2, R9, UR5, RZ, 0x3c, !PT ;  /* 0x0000000509027c12 */ /* 0x002fc8000f8e3cff */
[----:B------:R-:W-:Y:S01]  /*6b30*/  SHF.L.U32 R2, R2, 0x1f, RZ ;  /* 0x0000001f02027819 */ /* 0x000fe200000006ff */
[----:B------:R-:W-:-:S07]  /*6b40*/  IMAD.U32 R0, RZ, RZ, UR4 ;  /* 0x00000004ff007e24 */ /* 0x000fce000f8e00ff */
.L_x_122:
[----:B-1----:R1:W2:Y:S02]  /*6b50*/  SYNCS.PHASECHK.TRANS64.TRYWAIT P0, [R0+URZ], R2 ;  /* 0x00000002000075a7 */ /* 0x0022a400080011ff */
[----:B--2---:R-:W-:Y:S05]  /*6b60*/  @!P0 NANOSLEEP.SYNCS 0x989680 ;  /* 0x009896800000895d */ /* 0x004fea0003900000 */
[----:B------:R-:W2:Y:S02]  /*6b70*/  @!P0 SYNCS.PHASECHK.TRANS64 P0, [R0+URZ], R2 ;  /* 0x00000002000085a7 */ /* 0x000ea400080010ff */
[----:B--2---:R-:W-:Y:S05]  /*6b80*/  @P0 EXIT ;  /* 0x000000000000094d */ /* 0x004fea0003800000 */
[----:B------:R-:W-:Y:S05]  /*6b90*/  BRA `(.L_x_122) ;  /* 0xfffffffc00ec7947 */ /* 0x000fea000383ffff */
.L_x_110:
[----:B------:R-:W-:-:S06]  /*6ba0*/  UISETP.GE.AND UP0, UPT, UR18, 0x4, UPT ;  /* 0x000000041200788c */ /* 0x000fcc000bf06270 */
[----:B------:R-:W-:-:S13]  /*6bb0*/  PLOP3.LUT P0, PT, PT, PT, UP0, 0x80, 0x8 ;  /* 0x000000000008781c */ /* 0x000fda0003f0f008 */
[----:B-1----:R-:W-:Y:S05]  /*6bc0*/  @!P0 EXIT ;  /* 0x000000000000894d */ /* 0x002fea0003800000 */
[----:B------:R-:W1:Y:S08]  /*6bd0*/  S2UR UR4, SR_CgaCtaId ;  /* 0x00000000000479c3 */ /* 0x000e700000008800 */
[----:B------:R-:W-:Y:S01]  /*6be0*/  BAR.SYNC.DEFER_BLOCKING 0x6, 0xa0 ;  /* 0x0182800000007b1d */ /* 0x000fe20000010000 */
[----:B------:R-:W-:Y:S01]  /*6bf0*/  IMAD.SHL.U32 R44, R55, 0x10, RZ ;  /* 0x00000010372c7824 */ /* 0x000fe200078e00ff */
[----:B------:R-:W-:Y:S01]  /*6c00*/  CS2R R52, SRZ ;  /* 0x0000000000347805 */ /* 0x000fe2000001ff00 */
[----:B------:R-:W-:-:S02]  /*6c10*/  IMAD.SHL.U32 R0, R46, 0x200, RZ ;  /* 0x000002002e007824 */ /* 0x000fc400078e00ff */
[C---:B------:R-:W-:Y:S01]  /*6c20*/  IMAD.SHL.U32 R4, R55.reuse, 0x2, RZ ;  /* 0x0000000237047824 */ /* 0x040fe200078e00ff */
[----:B------:R-:W-:Y:S02]  /*6c30*/  UMOV UR45, 0x400 ;  /* 0x00000400002d7882 */ /* 0x000fe40000000000 */
[----:B------:R-:W2:Y:S01]  /*6c40*/  LDC.64 R42, c[0x0][0x8b0] ;  /* 0x00022c00ff2a7b82 */ /* 0x000ea20000000a00 */
[C---:B------:R-:W-:Y:S01]  /*6c50*/  LOP3.LUT R54, R44.reuse, 0x5b0, RZ, 0xc0, !PT ;  /* 0x000005b02c367812 */ /* 0x040fe200078ec0ff */
[----:B------:R-:W-:Y:S01]  /*6c60*/  IMAD.U32 R23, R55, 0x10000, RZ ;  /* 0x0001000037177824 */ /* 0x000fe200078e00ff */
[----:B------:R-:W-:Y:S01]  /*6c70*/  LOP3.LUT R5, R44, 0x40, RZ, 0xc0, !PT ;  /* 0x000000402c057812 */ /* 0x000fe200078ec0ff */
[----:B------:R-:W-:Y:S01]  /*6c80*/  IMAD.MOV.U32 R22, RZ, RZ, RZ ;  /* 0x000000ffff167224 */ /* 0x000fe200078e00ff */
[----:B------:R-:W-:Y:S01]  /*6c90*/  LOP3.LUT R54, R54, 0x200, R0, 0xf8, !PT ;  /* 0x0000020036367812 */ /* 0x000fe200078ef800 */
[----:B------:R-:W-:Y:S01]  /*6ca0*/  IMAD.SHL.U32 R0, R46, 0x200000, RZ ;  /* 0x002000002e007824 */ /* 0x000fe200078e00ff */
[----:B------:R-:W-:Y:S01]  /*6cb0*/  LOP3.LUT P0, RZ, R44, 0x40, RZ, 0xc0, !PT ;  /* 0x000000402cff7812 */ /* 0x000fe2000780c0ff */
[----:B------:R-:W3:Y:S01]  /*6cc0*/  LDC.64 R40, c[0x0][0x8a8] ;  /* 0x00022a00ff287b82 */ /* 0x000ee20000000a00 */
[----:B------:R-:W-:Y:S01]  /*6cd0*/  LOP3.LUT R4, R5, 0x8, R4, 0xf8, !PT ;  /* 0x0000000805047812 */ /* 0x000fe200078ef804 */
[----:B------:R-:W4:Y:S01]  /*6ce0*/  LDCU UR59, c[0x0][0x370] ;  /* 0x00006e00ff3b77ac */ /* 0x000f220008000800 */
[----:B------:R-:W-:-:S02]  /*6cf0*/  LOP3.LUT R0, R0, 0x200000, RZ, 0xc0, !PT ;  /* 0x0020000000007812 */ /* 0x000fc400078ec0ff */
[----:B------:R-:W-:Y:S01]  /*6d00*/  LOP3.LUT R54, R54, R4, RZ, 0xfc, !PT ;  /* 0x0000000436367212 */ /* 0x000fe200078efcff */
[----:B------:R-:W2:Y:S01]  /*6d10*/  LDCU UR42, c[0x0][0xb0c] ;  /* 0x00016180ff2a77ac */ /* 0x000ea20008000800 */
[----:B------:R-:W-:Y:S02]  /*6d20*/  LOP3.LUT R23, R0, 0x400000, R23, 0xf8, !PT ;  /* 0x0040000000177812 */ /* 0x000fe400078ef817 */
[----:B------:R-:W-:Y:S01]  /*6d30*/  P2R R0, PR, RZ, 0x1 ;  /* 0x00000001ff007803 */ /* 0x000fe20000000000 */
[----:B-1----:R-:W-:Y:S01]  /*6d40*/  ULEA UR45, UR4, UR45, 0x18 ;  /* 0x0000002d042d7291 */ /* 0x002fe2000f8ec0ff */
[----:B------:R-:W-:Y:S01]  /*6d50*/  LOP3.LUT R55, R55, 0x60, RZ, 0xc0, !PT ;  /* 0x0000006037377812 */ /* 0x000fe200078ec0ff */
[----:B------:R-:W1:Y:S01]  /*6d60*/  LDCU.64 UR4, c[0x0][0xa90] ;  /* 0x00015200ff0477ac */ /* 0x000e620008000a00 */
[----:B------:R-:W2:Y:S06]  /*6d70*/  LDCU UR38, c[0x0][0xb30] ;  /* 0x00016600ff2677ac */ /* 0x000eac0008000800 */
[----:B------:R-:W4:Y:S01]  /*6d80*/  LDS R2, [UR45+0x2c0] ;  /* 0x0002c02dff027984 */ /* 0x000f220008000800 */
[----:B------:R-:W2:Y:S01]  /*6d90*/  LDCU.64 UR56, c[0x0][0x888] ;  /* 0x00011100ff3877ac */ /* 0x000ea20008000a00 */
[----:B------:R-:W2:Y:S01]  /*6da0*/  LDCU.64 UR40, c[0x0][0xb28] ;  /* 0x00016500ff2877ac */ /* 0x000ea20008000a00 */
[----:B------:R-:W2:Y:S01]  /*6db0*/  LDCU.64 UR62, c[0x0][0x890] ;  /* 0x00011200ff3e77ac */ /* 0x000ea20008000a00 */
[----:B-1----:R-:W-:Y:S01]  /*6dc0*/  IMAD.U32 R48, RZ, RZ, UR4 ;  /* 0x00000004ff307e24 */ /* 0x002fe2000f8e00ff */
[----:B------:R-:W-:Y:S01]  /*6dd0*/  UIADD3 UR4, UPT, UPT, UR45, 0x300, URZ ;  /* 0x000003002d047890 */ /* 0x000fe2000fffe0ff */
[----:B------:R-:W-:Y:S01]  /*6de0*/  IMAD.U32 R47, RZ, RZ, UR5 ;  /* 0x00000005ff2f7e24 */ /* 0x000fe2000f8e00ff */
[----:B------:R-:W1:Y:S04]  /*6df0*/  LDCU.128 UR52, c[0x0][0xb10] ;  /* 0x00016200ff3477ac */ /* 0x000e680008000c00 */
[----:B------:R-:W-:Y:S01]  /*6e00*/  IMAD.U32 R0, RZ, RZ, UR4 ;  /* 0x00000004ff007e24 */ /* 0x000fe2000f8e00ff */
[----:B------:R-:W1:Y:S01]  /*6e10*/  LDCU UR58, c[0x0][0x374] ;  /* 0x00006e80ff3a77ac */ /* 0x000e620008000800 */
[----:B------:R-:W-:Y:S01]  /*6e20*/  UMOV UR51, 0x1 ;  /* 0x0000000100337882 */ /* 0x000fe20000000000 */
[----:B------:R-:W-:Y:S01]  /*6e30*/  UMOV UR48, URZ ;  /* 0x000000ff00307c82 */ /* 0x000fe20008000000 */
[----:B------:R-:W-:Y:S01]  /*6e40*/  UMOV UR50, URZ ;  /* 0x000000ff00327c82 */ /* 0x000fe20008000000 */
[----:B------:R-:W-:Y:S01]  /*6e50*/  UMOV UR49, URZ ;  /* 0x000000ff00317c82 */ /* 0x000fe20008000000 */
[C---:B----4-:R-:W-:Y:S01]  /*6e60*/  VIADD R3, R2.reuse, 0x20 ;  /* 0x0000002002037836 */ /* 0x050fe20000000000 */
[----:B------:R-:W-:-:S04]  /*6e70*/  LOP3.LUT R2, R2, 0xffff, RZ, 0xc0, !PT ;  /* 0x0000ffff02027812 */ /* 0x000fc800078ec0ff */
[----:B------:R-:W-:-:S05]  /*6e80*/  LOP3.LUT R3, R3, 0xffff, RZ, 0xc0, !PT ;  /* 0x0000ffff03037812 */ /* 0x000fca00078ec0ff */
[----:B-123--:R4:W-:Y:S02]  /*6e90*/  STL.64 [R1], R2 ;  /* 0x0000000201007387 */ /* 0x00e9e40000100a00 */
.L_x_153:
[----:B----4-:R-:W-:Y:S04]  /*6ea0*/  SHF.L.U32 R2, R52, 0x1f, RZ ;  /* 0x0000001f34027819 */ /* 0x010fe800000006ff */
[----:B------:R-:W1:Y:S02]  /*6eb0*/  SYNCS.PHASECHK.TRANS64.TRYWAIT P0, [UR45+0x270], R2 ;  /* 0x00027002ff0075a7 */ /* 0x000e64000800112d */
[----:B-1----:R-:W-:Y:S05]  /*6ec0*/  @!P0 BRA `(.L_x_123) ;  /* 0x0000003800588947 */ /* 0x002fea0003800000 */
.L_x_257:
[----:B-1----:R-:W-:Y:S01]  /*6ed0*/  LEA R2, R22, UR43, 0x2 ;  /* 0x0000002b16027c11 */ /* 0x002fe2000f8e10ff */
[----:B------:R-:W1:Y:S01]  /*6ee0*/  LDS.128 R4, [UR45+0x2b0] ;  /* 0x0002b02dff047984 */ /* 0x000e620008000c00 */
[----:B------:R-:W-:Y:S02]  /*6ef0*/  UIADD3 UR4, UPT, UPT, UR45, 0x278, URZ ;  /* 0x000002782d047890 */ /* 0x000fe4000fffe0ff */
[----:B------:R-:W-:Y:S01]  /*6f00*/  UISETP.GE.AND UP0, UPT, UR39, 0x1, UPT ;  /* 0x000000012700788c */ /* 0x000fe2000bf06270 */
[----:B------:R-:W-:Y:S01]  /*6f10*/  @!PT LDS RZ, [RZ] ;  /* 0x00000000fffff984 */ /* 0x000fe20000000800 */
[----:B------:R-:W-:Y:S01]  /*6f20*/  @!PT LDS RZ, [RZ] ;  /* 0x00000000fffff984 */ /* 0x000fe20000000800 */
[----:B------:R-:W-:Y:S01]  /*6f30*/  @!PT LDS RZ, [RZ] ;  /* 0x00000000fffff984 */ /* 0x000fe20000000800 */
[----:B------:R-:W-:Y:S01]  /*6f40*/  @!PT LDS RZ, [RZ] ;  /* 0x00000000fffff984 */ /* 0x000fe20000000800 */
[----:B------:R2:W-:Y:S06]  /*6f50*/  MEMBAR.ALL.CTA ;  /* 0x0000000000007992 */ /* 0x0005ec0000008000 */
[----:B--2---:R-:W2:Y:S01]  /*6f60*/  FENCE.VIEW.ASYNC.S ;  /* 0x00000000000073c6 */ /* 0x004ea20000000000 */
[----:B------:R-:W-:Y:S09]  /*6f70*/  UPRMT UR4, URZ, 0x654, UR4 ;  /* 0x00000654ff047896 */ /* 0x000ff20008000004 */
[----:B--2---:R-:W-:Y:S01]  /*6f80*/  SYNCS.ARRIVE.TRANS64.RED.A1T0 RZ, [UR4], RZ ;  /* 0x000000ffffff79a7 */ /* 0x004fe20008100404 */
[----:B------:R-:W5:Y:S01]  /*6f90*/  LDL R2, [R2] ;  /* 0x0000000002027983 */ /* 0x000f620000100800 */
[----:B-1----:R-:W-:Y:S11]  /*6fa0*/  LOP3.LUT P0, RZ, R6, 0x1, RZ, 0xc0, !PT ;  /* 0x0000000106ff7812 */ /* 0x002ff6000780c0ff */
[----:B------:R-:W-:Y:S02]  /*6fb0*/  @!UPT UIADD3 URZ, UPT, UPT, URZ, URZ, URZ ;  /* 0x000000fffffff290 */ /* 0x000fe4000fffe0ff */
[----:B------:R-:W-:Y:S01]  /*6fc0*/  VOTEU.ANY UP1, P0 ;  /* 0x0000000000ff7886 */ /* 0x000fe20000020100 */
[----:B------:R-:W-:Y:S01]  /*6fd0*/  PLOP3.LUT P0, PT, PT, PT, UP1, 0x80, 0x8 ;  /* 0x000000000008781c */ /* 0x000fe20003f0f018 */
[----:B------:R-:W-:Y:S11]  /*6fe0*/  UP2UR UR60, UPR, URZ, 0x2 ;  /* 0x00000002ff3c7883 */ /* 0x000ff60008000000 */
[----:B------:R-:W-:Y:S01]  /*6ff0*/  @!UPT UIADD3 URZ, UPT, UPT, URZ, URZ, URZ ;  /* 0x000000fffffff290 */ /* 0x000fe2000fffe0ff */
[----:B------:R-:W-:Y:S02]  /*7000*/  @P0 MOV R3, R4 ;  /* 0x0000000400030202 */ /* 0x000fe40000000f00 */
[----:B------:R-:W-:Y:S02]  /*7010*/  @P0 LOP3.LUT R0, R5, 0xffff, RZ, 0xc0, !PT ;  /* 0x0000ffff05000812 */ /* 0x000fe400078ec0ff */
[----:B------:R-:W-:Y:S02]  /*7020*/  @P0 R2UR UR5, R3 ;  /* 0x00000000030502ca */ /* 0x000fe400000e0000 */
[----:B------:R-:W-:Y:S11]  /*7030*/  @P0 R2UR UR4, R0 ;  /* 0x00000000000402ca */ /* 0x000ff600000e0000 */
[----:B------:R-:W-:Y:S02]  /*7040*/  @UP1 UMOV UR37, UR5 ;  /* 0x0000000500251c82 */ /* 0x000fe40008000000 */
[----:B------:R-:W-:Y:S01]  /*7050*/  @UP1 UMOV UR36, UR4 ;  /* 0x0000000400241c82 */ /* 0x000fe20008000000 */
[----:B------:R-:W-:Y:S05]  /*7060*/  BRA.U !UP0, `(.L_x_124) ;  /* 0x0000000108cc7547 */ /* 0x000fea000b800000 */
[----:B------:R-:W1:Y:S01]  /*7070*/  LDCU UR9, c[0x0][0xb20] ;  /* 0x00016400ff0977ac */ /* 0x000e620008000800 */
[----:B------:R-:W-:Y:S02]  /*7080*/  UIMAD.WIDE.U32 UR4, UR58, UR55, URZ ;  /* 0x000000373a0472a5 */ /* 0x000fe4000f8e00ff */
[----:B------:R-:W-:Y:S02]  /*7090*/  UIMAD.WIDE.U32 UR6, UR59, UR52, URZ ;  /* 0x000000343b0672a5 */ /* 0x000fe4000f8e00ff */
[----:B------:R-:W-:Y:S02]  /*70a0*/  UIMAD.WIDE.U32 UR10, UR36, UR55, URZ ;  /* 0x00000037240a72a5 */ /* 0x000fe4000f8e00ff */
[----:B------:R-:W-:Y:S02]  /*70b0*/  UISETP.NE.AND UP0, UPT, UR54, 0x1, UPT ;  /* 0x000000013600788c */ /* 0x000fe4000bf05270 */
[----:B------:R-:W-:Y:S02]  /*70c0*/  UISETP.NE.AND UP1, UPT, UR42, 0x1, UPT ;  /* 0x000000012a00788c */ /* 0x000fe4000bf25270 */
[----:B------:R-:W-:Y:S02]  /*70d0*/  UISETP.NE.AND UP2, UPT, UR39, 0x1, UPT ;  /* 0x000000012700788c */ /* 0x000fe4000bf45270 */
[----:B------:R-:W-:Y:S01]  /*70e0*/  UIMAD.WIDE.U32 UR12, UR37, UR52, URZ ;  /* 0x00000034250c72a5 */ /* 0x000fe2000f8e00ff */
[----:B------:R-:W-:Y:S01]  /*70f0*/  UMOV UR4, UR5 ;  /* 0x0000000500047c82 */ /* 0x000fe20008000000 */
[----:B------:R-:W-:Y:S01]  /*7100*/  UMOV UR6, UR11 ;  /* 0x0000000b00067c82 */ /* 0x000fe20008000000 */
[----:B-1----:R-:W-:Y:S03]  /*7110*/  USHF.R.U32.HI UR8, URZ, UR9, UR4 ;  /* 0x00000009ff087299 */ /* 0x002fe60008011604 */
[----:B------:R-:W-:Y:S02]  /*7120*/  UMOV UR4, UR7 ;  /* 0x0000000700047c82 */ /* 0x000fe40008000000 */
[----:B------:R-:W-:Y:S02]  /*7130*/  USHF.R.U32.HI UR5, URZ, UR53, UR4 ;  /* 0x00000035ff057299 */ /* 0x000fe40008011604 */
[----:B------:R-:W-:Y:S02]  /*7140*/  USEL UR4, UR58, UR8, !UP0 ;  /* 0x000000083a047287 */ /* 0x000fe4000c000000 */
[----:B------:R-:W-:Y:S02]  /*7150*/  USHF.R.U32.HI UR8, URZ, UR9, UR6 ;  /* 0x00000009ff087299 */ /* 0x000fe40008011606 */
[----:B------:R-:W-:Y:S02]  /*7160*/  UIMAD.WIDE.U32 UR6, UR4, UR40, URZ ;  /* 0x00000028040672a5 */ /* 0x000fe4000f8e00ff */
[----:B------:R-:W-:Y:S02]  /*7170*/  USEL UR9, UR59, UR5, !UP1 ;  /* 0x000000053b097287 */ /* 0x000fe4000c800000 */
[----:B------:R-:W-:Y:S02]  /*7180*/  USEL UR8, UR36, UR8, !UP0 ;  /* 0x0000000824087287 */ /* 0x000fe4000c000000 */
[----:B------:R-:W-:Y:S01]  /*7190*/  UIMAD.WIDE.U32 UR10, UR9, UR40, URZ ;  /* 0x00000028090a72a5 */ /* 0x000fe2000f8e00ff */
[----:B------:R-:W-:Y:S01]  /*71a0*/  UMOV UR6, UR7 ;  /* 0x0000000700067c82 */ /* 0x000fe20008000000 */
[----:B------:R-:W-:Y:S01]  /*71b0*/  UMOV UR5, UR13 ;  /* 0x0000000d00057c82 */ /* 0x000fe20008000000 */
[----:B------:R-:W-:Y:S02]  /*71c0*/  @UP2 USHF.R.U32.HI UR4, URZ, UR41, UR6 ;  /* 0x00000029ff042299 */ /* 0x000fe40008011606 */
[----:B------:R-:W-:Y:S02]  /*71d0*/  USHF.R.U32.HI UR5, URZ, UR53, UR5 ;  /* 0x00000035ff057299 */ /* 0x000fe40008011605 */
[----:B------:R-:W-:Y:S02]  /*71e0*/  UIMAD UR4, UR39, UR4, URZ ;  /* 0x00000004270472a4 */ /* 0x000fe4000f8e02ff */
[----:B------:R-:W-:Y:S02]  /*71f0*/  USEL UR5, UR37, UR5, !UP1 ;  /* 0x0000000525057287 */ /* 0x000fe4000c800000 */
[----:B------:R-:W-:Y:S01]  /*7200*/  UISETP.GE.AND UP0, UPT, UR8, UR4, UPT ;  /* 0x000000040800728c */ /* 0x000fe2000bf06270 */
[----:B------:R-:W-:Y:S01]  /*7210*/  UMOV UR6, UR11 ;  /* 0x0000000b00067c82 */ /* 0x000fe20008000000 */
[----:B------:R-:W-:Y:S02]  /*7220*/  UIMAD.WIDE.U32 UR10, UR8, UR40, URZ ;  /* 0x00000028080a72a5 */ /* 0x000fe4000f8e00ff */
[----:B------:R-:W-:Y:S04]  /*7230*/  @UP2 USHF.R.U32.HI UR9, URZ, UR41, UR6 ;  /* 0x00000029ff092299 */ /* 0x000fe80008011606 */
[----:B------:R-:W-:Y:S01]  /*7240*/  UIMAD UR6, UR39, UR9, URZ ;  /* 0x00000009270672a4 */ /* 0x000fe2000f8e02ff */
[----:B------:R-:W-:Y:S03]  /*7250*/  UMOV UR4, UR11 ;  /* 0x0000000b00047c82 */ /* 0x000fe60008000000 */
[----:B------:R-:W-:Y:S02]  /*7260*/  UISETP.GE.OR UP0, UPT, UR5, UR6, UP0 ;  /* 0x000000060500728c */ /* 0x000fe40008706670 */
[----:B------:R-:W-:Y:S02]  /*7270*/  USHF.R.U32.HI UR4, URZ, UR41, UR4 ;  /* 0x00000029ff047299 */ /* 0x000fe40008011604 */
[----:B------:R-:W-:Y:S02]  /*7280*/  UIMAD.WIDE.U32 UR6, UR5, UR40, URZ ;  /* 0x00000028050672a5 */ /* 0x000fe4000f8e00ff */
[----:B------:R-:W-:Y:S02]  /*7290*/  USEL UR11, UR8, UR4, !UP2 ;  /* 0x00000004080b7287 */ /* 0x000fe4000d000000 */
[----:B------:R-:W-:Y:S02]  /*72a0*/  UIADD3 UR6, UPT, UPT, -UR5, URZ, URZ ;  /* 0x000000ff05067290 */ /* 0x000fe4000fffe1ff */
[----:B------:R-:W-:Y:S02]  /*72b0*/  UIADD3 UR10, UPT, UPT, -UR11, URZ, URZ ;  /* 0x000000ff0b0a7290 */ /* 0x000fe4000fffe1ff */
[----:B------:R-:W-:Y:S02]  /*72c0*/  UIMAD UR6, UR42, UR6, UR37 ;  /* 0x000000062a0672a4 */ /* 0x000fe4000f8e0225 */
[----:B------:R-:W-:Y:S01]  /*72d0*/  UIMAD UR10, UR39, UR10, UR8 ;  /* 0x0000000a270a72a4 */ /* 0x000fe2000f8e0208 */
[----:B------:R-:W-:Y:S01]  /*72e0*/  @!UP0 UMOV UR4, UR7 ;  /* 0x0000000700048c82 */ /* 0x000fe20008000000 */
[----:B------:R-:W-:Y:S02]  /*72f0*/  UIADD3 UR7, UPT, UPT, -UR8, URZ, URZ ;  /* 0x000000ff08077290 */ /* 0x000fe4000fffe1ff */
[----:B------:R-:W-:Y:S04]  /*7300*/  @!UP0 USHF.R.U32.HI UR4, URZ, UR41, UR4 ;  /* 0x00000029ff048299 */ /* 0x000fe80008011604 */
[----:B------:R-:W-:Y:S04]  /*7310*/  @!UP0 USEL UR4, UR5, UR4, !UP2 ;  /* 0x0000000405048287 */ /* 0x000fe8000d000000 */
[----:B------:R-:W-:Y:S02]  /*7320*/  @!UP0 UIMAD UR9, UR9, UR10, UR4 ;  /* 0x0000000a090982a4 */ /* 0x000fe4000f8e0204 */
[----:B------:R-:W-:Y:S02]  /*7330*/  @!UP0 UIADD3 UR10, UPT, UPT, UR11, -UR4, URZ ;  /* 0x800000040b0a8290 */ /* 0x000fe4000fffe0ff */
[----:B------:R-:W-:Y:S02]  /*7340*/  UIMAD UR4, UR54, UR7, UR36 ;  /* 0x00000007360472a4 */ /* 0x000fe4000f8e0224 */
[----:B------:R-:W-:Y:S03]  /*7350*/  @!UP0 UIMAD UR8, UR10, UR39, UR5 ;  /* 0x000000270a0882a4 */ /* 0x000fe6000f8e0205 */
[----:B------:R-:W-:Y:S02]  /*7360*/  @!UP0 UMOV UR5, UR9 ;  /* 0x0000000900058c82 */ /* 0x000fe40008000000 */
[----:B------:R-:W-:Y:S02]  /*7370*/  UIMAD UR37, UR5, UR42, UR6 ;  /* 0x0000002a052572a4 */ /* 0x000fe4000f8e0206 */
[----:B------:R-:W-:Y:S11]  /*7380*/  UIMAD UR36, UR8, UR54, UR4 ;  /* 0x00000036082472a4 */ /* 0x000ff6000f8e0204 */
[----:B------:R-:W-:Y:S01]  /*7390*/  @!UPT UIADD3 URZ, UPT, UPT, URZ, URZ, URZ ;  /* 0x000000fffffff290 */ /* 0x000fe2000fffe0ff */
.L_x_124:
[----:B------:R-:W-:Y:S01]  /*73a0*/  UISETP.NE.AND UP0, UPT, UR38, 0x1, UPT ;  /* 0x000000012600788c */ /* 0x000fe2000bf05270 */
[----:B------:R-:W-:Y:S01]  /*73b0*/  @P0 SHF.R.U32.HI R4, RZ, 0x10, R5 ;  /* 0x00000010ff040819 */ /* 0x000fe20000011605 */
[----:B------:R-:W-:Y:S02]  /*73c0*/  UIADD3 UR11, UPT, UPT, UR45, 0x300, URZ ;  /* 0x000003002d0b7890 */ /* 0x000fe4000fffe0ff */
[----:B------:R-:W-:Y:S01]  /*73d0*/  USHF.L.U32 UR47, UR20, 0x6, URZ ;  /* 0x00000006142f7899 */ /* 0x000fe200080006ff */
[----:B------:R-:W-:Y:S06]  /*73e0*/  @P0 R2UR UR61, R4 ;  /* 0x00000000043d02ca */ /* 0x000fec00000e0000 */
[----:B------:R-:W1:Y:S01]  /*73f0*/  @!UP0 LDCU.128 UR12, c[0x0][0xb10] ;  /* 0x00016200ff0c87ac */ /* 0x000e620008000c00 */
[----:B------:R-:W2:Y:S01]  /*7400*/  @!UP0 LDCU UR5, c[0x0][0xb0c] ;  /* 0x00016180ff0587ac */ /* 0x000ea20008000800 */
[----:B------:R-:W3:Y:S01]  /*7410*/  @!UP0 LDCU UR10, c[0x0][0xb20] ;  /* 0x00016400ff0a87ac */ /* 0x000ee20008000800 */
[----:B-1----:R-:W-:Y:S02]  /*7420*/  UIMAD.WIDE.U32 UR8, UR37, UR12, URZ ;  /* 0x0000000c250872a5 */ /* 0x002fe4000f8e00ff */
[----:B------:R-:W-:Y:S02]  /*7430*/  UIMAD.WIDE.U32 UR6, UR36, UR15, URZ ;  /* 0x0000000f240672a5 */ /* 0x000fe4000f8e00ff */
[----:B------:R-:W-:Y:S03]  /*7440*/  @!UP0 UISETP.NE.AND UP1, UPT, UR14, 0x1, UPT ;  /* 0x000000010e00888c */ /* 0x000fe6000bf25270 */
[----:B------:R-:W-:Y:S01]  /*7450*/  @!UP0 UMOV UR4, UR9 ;  /* 0x0000000900048c82 */ /* 0x000fe20008000000 */
[----:B--2---:R-:W-:Y:S02]  /*7460*/  @!UP0 UISETP.NE.AND UP2, UPT, UR5, 0x1, UPT ;  /* 0x000000010500888c */ /* 0x004fe4000bf45270 */
[----:B------:R-:W-:Y:S01]  /*7470*/  @!UP0 USHF.R.U32.HI UR4, URZ, UR13, UR4 ;  /* 0x0000000dff048299 */ /* 0x000fe20008011604 */
[----:B------:R-:W-:Y:S02]  /*7480*/  @!UP0 UMOV UR6, UR7 ;  /* 0x0000000700068c82 */ /* 0x000fe40008000000 */
[----:B---3--:R-:W-:Y:S02]  /*7490*/  @!UP0 USHF.R.U32.HI UR6, URZ, UR10, UR6 ;  /* 0x0000000aff068299 */ /* 0x008fe40008011606 */
[----:B------:R-:W-:Y:S02]  /*74a0*/  @!UP0 USEL UR7, UR37, UR4, !UP2 ;  /* 0x0000000425078287 */ /* 0x000fe4000d000000 */
[----:B------:R-:W-:Y:S04]  /*74b0*/  @!UP0 USEL UR6, UR36, UR6, !UP1 ;  /* 0x0000000624068287 */ /* 0x000fe8000c800000 */
[----:B------:R-:W-:Y:S02]  /*74c0*/  @!UP0 UIADD3 UR4, UPT, UPT, -UR7, UR6, URZ ;  /* 0x0000000607048290 */ /* 0x000fe4000fffe1ff */
[----:B------:R-:W-:Y:S02]  /*74d0*/  @!UP0 UIADD3 UR6, UPT, UPT, UR7, -UR6, URZ ;  /* 0x8000000607068290 */ /* 0x000fe4000fffe0ff */
[----:B------:R-:W-:Y:S02]  /*74e0*/  @!UP0 UIMAD UR37, UR4, UR5, UR37 ;  /* 0x00000005042582a4 */ /* 0x000fe4000f8e0225 */
[----:B------:R-:W-:Y:S02]  /*74f0*/  @!UP0 UIMAD UR36, UR6, UR14, UR36 ;  /* 0x0000000e062482a4 */ /* 0x000fe4000f8e0224 */
[----:B------:R-:W-:Y:S09]  /*7500*/  ULOP3.LUT UP0, URZ, UR11, 0x90, URZ, 0xc0, !UPT ;  /* 0x000000900bff7892 */ /* 0x000ff2000f80c0ff */
[----:B------:R-:W-:Y:S05]  /*7510*/  BRA.U !UP0, `(.L_x_125) ;  /* 0x00000001087c7547 */ /* 0x000fea000b800000 */
[----:B------:R-:W1:Y:S01]  /*7520*/  LDCU.64 UR8, c[0x4][0x80] ;  /* 0x01001000ff0877ac */ /* 0x000e620008000a00 */
[----:B------:R-:W-:Y:S01]  /*7530*/  MOV R16, 0x0 ;  /* 0x0000000000107802 */ /* 0x000fe20000000f00 */
[----:B------:R-:W-:Y:S02]  /*7540*/  HFMA2 R12, -RZ, RZ, 0, 5.9604644775390625e-08 ;  /* 0x00000001ff0c7431 */ /* 0x000fe400000001ff */
[----:B------:R-:W-:Y:S01]  /*7550*/  IMAD.MOV.U32 R8, RZ, RZ, 0x70 ;  /* 0x00000070ff087424 */ /* 0x000fe200078e00ff */
[----:B------:R2:W3:Y:S01]  /*7560*/  LDC.64 R14, c[0x4][R16] ;  /* 0x01000000100e7b82 */ /* 0x0004e20000000a00 */
[----:B------:R-:W4:Y:S01]  /*7570*/  LDCU.64 UR6, c[0x4][0x88] ;  /* 0x01001100ff0677ac */ /* 0x000f220008000a00 */
[----:B------:R-:W-:Y:S01]  /*7580*/  IMAD.MOV.U32 R13, RZ, RZ, RZ ;  /* 0x000000ffff0d7224 */ /* 0x000fe200078e00ff */
[----:B------:R-:W2:Y:S01]  /*7590*/  LDCU.64 UR4, c[0x4][0x8] ;  /* 0x01000100ff0477ac */ /* 0x000ea20008000a00 */
[----:B-1----:R-:W-:Y:S01]  /*75a0*/  MOV R5, UR9 ;  /* 0x0000000900057c02 */ /* 0x002fe20008000f00 */
[----:B------:R-:W-:Y:S01]  /*75b0*/  IMAD.U32 R4, RZ, RZ, UR8 ;  /* 0x00000008ff047e24 */ /* 0x000fe2000f8e00ff */
[----:B----4-:R-:W-:Y:S01]  /*75c0*/  MOV R7, UR7 ;  /* 0x0000000700077c02 */ /* 0x010fe20008000f00 */
[----:B------:R-:W-:Y:S01]  /*75d0*/  IMAD.U32 R6, RZ, RZ, UR6 ;  /* 0x00000006ff067e24 */ /* 0x000fe2000f8e00ff */
[----:B--2---:R-:W-:Y:S01]  /*75e0*/  MOV R11, UR5 ;  /* 0x00000005000b7c02 */ /* 0x004fe20008000f00 */
[----:B------:R-:W-:Y:S02]  /*75f0*/  IMAD.U32 R10, RZ, RZ, UR4 ;  /* 0x00000004ff0a7e24 */ /* 0x000fe4000f8e00ff */
[----:B------:R-:W-:Y:S07]  /*7600*/  LEPC R20, `(.L_x_126) ;  /* 0x000000001014794e */ /* 0x000fee0000000000 */
[----:B---3-5:R-:W-:Y:S05]  /*7610*/  CALL.ABS.NOINC R14 ;  /* 0x000000000e007343 */ /* 0x028fea0003c00000 */
.L_x_126:
[----:B------:R-:W1:Y:S01]  /*7620*/  LDCU.64 UR8, c[0x4][0x80] ;  /* 0x01001000ff0877ac */ /* 0x000e620008000a00 */
[----:B------:R-:W2:Y:S01]  /*7630*/  LDC.64 R16, c[0x4][R16] ;  /* 0x0100000010107b82 */ /* 0x000ea20000000a00 */
[----:B------:R-:W-:Y:S02]  /*7640*/  HFMA2 R12, -RZ, RZ, 0, 5.9604644775390625e-08 ;  /* 0x00000001ff0c7431 */ /* 0x000fe400000001ff */
[----:B------:R-:W-:Y:S02]  /*7650*/  IMAD.MOV.U32 R8, RZ, RZ, 0x70 ;  /* 0x00000070ff087424 */ /* 0x000fe400078e00ff */
[----:B------:R-:W-:Y:S01]  /*7660*/  IMAD.MOV.U32 R13, RZ, RZ, RZ ;  /* 0x000000ffff0d7224 */ /* 0x000fe200078e00ff */
[----:B------:R-:W3:Y:S01]  /*7670*/  LDCU.64 UR6, c[0x4][0x88] ;  /* 0x01001100ff0677ac */ /* 0x000ee20008000a00 */
[----:B------:R-:W4:Y:S01]  /*7680*/  LDCU.64 UR4, c[0x4][0x8] ;  /* 0x01000100ff0477ac */ /* 0x000f220008000a00 */
[----:B-1----:R-:W-:Y:S02]  /*7690*/  MOV R4, UR8 ;  /* 0x0000000800047c02 */ /* 0x002fe40008000f00 */
[----:B------:R-:W-:Y:S02]  /*76a0*/  MOV R5, UR9 ;  /* 0x0000000900057c02 */ /* 0x000fe40008000f00 */
[----:B---3--:R-:W-:Y:S01]  /*76b0*/  MOV R7, UR7 ;  /* 0x0000000700077c02 */ /* 0x008fe20008000f00 */
[----:B------:R-:W-:Y:S01]  /*76c0*/  IMAD.U32 R6, RZ, RZ, UR6 ;  /* 0x00000006ff067e24 */ /* 0x000fe2000f8e00ff */
[----:B----4-:R-:W-:Y:S01]  /*76d0*/  MOV R11, UR5 ;  /* 0x00000005000b7c02 */ /* 0x010fe20008000f00 */
[----:B------:R-:W-:Y:S02]  /*76e0*/  IMAD.U32 R10, RZ, RZ, UR4 ;  /* 0x00000004ff0a7e24 */ /* 0x000fe4000f8e00ff */
[----:B------:R-:W-:Y:S07]  /*76f0*/  LEPC R20, `(.L_x_125) ;  /* 0x000000001014794e */ /* 0x000fee0000000000 */
[----:B--2---:R-:W-:Y:S05]  /*7700*/  CALL.ABS.NOINC R16 ;  /* 0x0000000010007343 */ /* 0x004fea0003c00000 */
.L_x_125:
[----:B------:R-:W-:Y:S01]  /*7710*/  R2UR UR4, R51 ;  /* 0x00000000330472ca */ /* 0x000fe200000e0000 */
[----:B------:R-:W-:Y:S01]  /*7720*/  UISETP.NE.U32.AND UP0, UPT, UR62, URZ, UPT ;  /* 0x000000ff3e00728c */ /* 0x000fe2000bf05070 */
[----:B------:R-:W-:Y:S02]  /*7730*/  ISETP.NE.U32.AND P4, PT, R42, RZ, PT ;  /* 0x000000ff2a00720c */ /* 0x000fe40003f85070 */
[----:B------:R-:W-:Y:S01]  /*7740*/  ISETP.NE.U32.AND P2, PT, RZ, UR56, PT ;  /* 0x00000038ff007c0c */ /* 0x000fe2000bf45070 */
[----:B------:R-:W-:Y:S01]  /*7750*/  UISETP.NE.AND.EX UP1, UPT, UR63, URZ, UPT, UP0 ;  /* 0x000000ff3f00728c */ /* 0x000fe2000bf25300 */
[----:B------:R-:W-:Y:S01]  /*7760*/  ISETP.NE.AND.EX P4, PT, R43, RZ, PT, P4 ;  /* 0x000000ff2b00720c */ /* 0x000fe20003f85340 */
[----:B------:R-:W-:Y:S01]  /*7770*/  UPLOP3.LUT UP0, UPT, UPT, UPT, UPT, 0x40, 0x4 ;  /* 0x000000000004789c */ /* 0x000fe20003f0e870 */
[----:B------:R-:W-:Y:S05]  /*7780*/  ISETP.NE.AND.EX P2, PT, RZ, UR57, PT, P2 ;  /* 0x00000039ff007c0c */ /* 0x000fea000bf45320 */
[----:B------:R-:W-:Y:S06]  /*7790*/  UISETP.NE.AND UP2, UPT, UR4, URZ, UPT ;  /* 0x000000ff0400728c */ /* 0x000fec000bf45270 */
[----:B------:R-:W-:Y:S05]  /*77a0*/  PLOP3.LUT P1, PT, PT, PT, UP2, 0x80, 0x8 ;  /* 0x000000000008781c */ /* 0x000fea0003f2f028 */
[----:B------:R-:W-:Y:S06]  /*77b0*/  @UP2 UPLOP3.LUT UP0, UPT, UPT, UPT, UP1, 0x80, 0x8 ;  /* 0x000000000008289c */ /* 0x000fec0003f0f010 */
[----:B------:R-:W-:Y:S01]  /*77c0*/  PLOP3.LUT P0, PT, PT, PT, UP0, 0x80, 0x8 ;  /* 0x000000000008781c */ /* 0x000fe20003f0f008 */
[----:B------:R-:W-:Y:S01]  /*77d0*/  @!UPT UIADD3 URZ, UPT, UPT, URZ, URZ, URZ ;  /* 0x000000fffffff290 */ /* 0x000fe2000fffe0ff */
[----:B------:R-:W-:Y:S11]  /*77e0*/  BRA.U !UP1, `(.L_x_127) ;  /* 0x00000001093c7547 */ /* 0x000ff6000b800000 */
[----:B------:R-:W-:Y:S01]  /*77f0*/  UISETP.NE.U32.AND UP0, UPT, UR56, URZ, UPT ;  /* 0x000000ff3800728c */ /* 0x000fe2000bf05070 */
[----:B------:R-:W-:Y:S01]  /*7800*/  HFMA2 R0, -RZ, RZ, 0, 5.9604644775390625e-08 ;  /* 0x00000001ff007431 */ /* 0x000fe200000001ff */
[----:B------:R-:W1:Y:S01]  /*7810*/  LDCU.64 UR8, c[0x0][0x358] ;  /* 0x00006b00ff0877ac */ /* 0x000e620008000a00 */
[----:B------:R-:W-:Y:S01]  /*7820*/  IMAD.MOV.U32 R45, RZ, RZ, 0x1 ;  /* 0x00000001ff2d7424 */ /* 0x000fe200078e00ff */
[----:B------:R-:W-:Y:S06]  /*7830*/  UISETP.NE.AND.EX UP0, UPT, UR57, URZ, UPT, UP0 ;  /* 0x000000ff3900728c */ /* 0x000fec000bf05300 */
        /* <DEDUP_REMOVED lines=9> */
[----:B-12---:R-:W-:Y:S02]  /*78d0*/  @!P3 IMAD.U32 R26, RZ, RZ, UR4 ;  /* 0x00000004ff1abe24 */ /* 0x006fe4000f8e00ff */
.L_x_127:
[----:B------:R-:W-:Y:S05]  /*78e0*/  @!P4 BRA `(.L_x_128) ;  /* 0x000000000024c947 */ /* 0x000fea0003800000 */
[----:B------:R-:W-:Y:S01]  /*78f0*/  ISETP.NE.U32.AND P3, PT, R40, RZ, PT ;  /* 0x000000ff2800720c */ /* 0x000fe20003f65070 */
[----:B------:R-:W1:Y:S03]  /*7900*/  LDCU.64 UR4, c[0x0][0x358] ;  /* 0x00006b00ff0477ac */ /* 0x000e660008000a00 */
[----:B------:R-:W-:Y:S11]  /*7910*/  ISETP.NE.AND.EX P3, PT, R41, RZ, PT, P3 ;  /* 0x000000ff2900720c */ /* 0x000ff60003f65330 */
[----:B------:R-:W-:Y:S02]  /*7920*/  @!UPT UIADD3 URZ, UPT, UPT, URZ, URZ, URZ ;  /* 0x000000fffffff290 */ /* 0x000fe4000fffe0ff */
[----:B------:R-:W2:Y:S01]  /*7930*/  @P3 LDC.64 R4, c[0x0][0x8a8] ;  /* 0x00022a00ff043b82 */ /* 0x000ea20000000a00 */
[----:B------:R-:W-:Y:S04]  /*7940*/  @P3 IMAD R0, R42, UR46, RZ ;  /* 0x0000002e2a003c24 */ /* 0x000fe8000f8e02ff */
[----:B--2---:R-:W-:Y:S05]  /*7950*/  @P3 IMAD.WIDE R4, R0, 0x4, R4 ;  /* 0x0000000400043825 */ /* 0x004fea00078e0204 */
[----:B-1---5:R1:W5:Y:S02]  /*7960*/  @P3 LDG.E R24, desc[UR4][R4.64] ;  /* 0x0000000404183981 */ /* 0x022364000c1e1900 */
[----:B-1----:R-:W2:Y:S02]  /*7970*/  @!P3 LDC R24, c[0x0][0x8a0] ;  /* 0x00022800ff18bb82 */ /* 0x002ea40000000800 */
.L_x_128:
[----:B-----5:R-:W-:Y:S01]  /*7980*/  FSETP.NEU.AND P4, PT, R26, RZ, PT ;  /* 0x000000ff1a00720b */ /* 0x020fe20003f8d000 */
[----:B------:R-:W1:Y:S01]  /*7990*/  LDCU.128 UR8, c[0x0][0xa80] ;  /* 0x00015000ff0877ac */ /* 0x000e620008000c00 */
[----:B------:R-:W-:Y:S01]  /*79a0*/  SEL R5, RZ, 0xffffffff, P2 ;  /* 0xffffffffff057807 */ /* 0x000fe20001000000 */
[----:B------:R-:W-:Y:S01]  /*79b0*/  IMAD.U32 R64, RZ, RZ, UR48 ;  /* 0x00000030ff407e24 */ /* 0x000fe2000f8e00ff */
[----:B------:R-:W-:Y:S01]  /*79c0*/  @P1 LOP3.LUT P2, RZ, R45, 0xff, RZ, 0xc0, !PT ;  /* 0x000000ff2dff1812 */ /* 0x000fe2000784c0ff */
[----:B------:R-:W-:Y:S01]  /*79d0*/  IMAD.SHL.U32 R66, R54, 0x2, RZ ;  /* 0x0000000236427824 */ /* 0x000fe200078e00ff */
[----:B------:R-:W-:Y:S01]  /*79e0*/  @P1 SEL R0, RZ, 0xffffffff, P4 ;  /* 0xffffffffff001807 */ /* 0x000fe20002000000 */
[----:B------:R-:W-:Y:S01]  /*79f0*/  IMAD.SHL.U32 R64, R64, 0x1000, RZ ;  /* 0x0000100040407824 */ /* 0x000fe200078e00ff */
[----:B------:R-:W-:Y:S01]  /*7a00*/  LEA R59, R22, UR45, 0x3 ;  /* 0x0000002d163b7c11 */ /* 0x000fe2000f8e18ff */
[----:B------:R-:W-:Y:S01]  /*7a10*/  ULOP3.LUT UR4, UR51, 0x1, URZ, 0x3c, !UPT ;  /* 0x0000000133047892 */ /* 0x000fe2000f8e3cff */
[----:B------:R-:W-:Y:S01]  /*7a20*/  @P0 SEL R0, R5, R0, !P2 ;  /* 0x0000000005000207 */ /* 0x000fe20005000000 */
[----:B------:R-:W-:Y:S01]  /*7a30*/  USHF.L.U32 UR12, UR44, 0x6, URZ ;  /* 0x000000062c0c7899 */ /* 0x000fe200080006ff */
[----:B------:R-:W-:Y:S01]  /*7a40*/  R2UR UR6, R48 ;  /* 0x00000000300672ca */ /* 0x000fe200000e0000 */
[----:B------:R-:W-:Y:S01]  /*7a50*/  BSSY B1, `(.L_x_129) ;  /* 0x0000049000017945 */ /* 0x000fe20003800000 */
[----:B------:R-:W-:Y:S01]  /*7a60*/  @P1 LOP3.LUT R0, R0, 0x1, RZ, 0xc0, !PT ;  /* 0x0000000100001812 */ /* 0x000fe200078ec0ff */
[----:B------:R-:W-:Y:S01]  /*7a70*/  IMAD.U32 R27, RZ, RZ, UR4 ;  /* 0x00000004ff1b7e24 */ /* 0x000fe2000f8e00ff */
[----:B------:R-:W-:Y:S01]  /*7a80*/  R2UR UR13, R47 ;  /* 0x000000002f0d72ca */ /* 0x000fe200000e0000 */
[----:B------:R-:W-:Y:S01]  /*7a90*/  IMAD.U32 R58, RZ, RZ, UR12 ;  /* 0x0000000cff3a7e24 */ /* 0x000fe2000f8e00ff */
[----:B------:R-:W-:Y:S01]  /*7aa0*/  ISETP.NE.U32.OR P6, PT, R0, 0x1, !P1 ;  /* 0x000000010000780c */ /* 0x000fe20004fc5470 */
[----:B------:R-:W-:Y:S01]  /*7ab0*/  IMAD.U32 R0, RZ, RZ, UR48 ;  /* 0x00000030ff007e24 */ /* 0x000fe2000f8e00ff */
[----:B-1----:R-:W-:Y:S01]  /*7ac0*/  UIMAD.WIDE.U32 UR4, UR12, UR9, URZ ;  /* 0x000000090c0472a5 */ /* 0x002fe2000f8e00ff */
[----:B------:R-:W-:Y:S01]  /*7ad0*/  PLOP3.LUT P3, PT, PT, PT, UP1, 0x80, 0x8 ;  /* 0x000000000008781c */ /* 0x000fe20003f6f018 */
[----:B------:R-:W-:Y:S01]  /*7ae0*/  UISETP.NE.AND UP0, UPT, UR8, 0x1, UPT ;  /* 0x000000010800788c */ /* 0x000fe2000bf05270 */
[----:B------:R-:W-:Y:S01]  /*7af0*/  SEL R4, RZ, 0xffffffff, P4 ;  /* 0xffffffffff047807 */ /* 0x000fe20002000000 */
[----:B------:R-:W-:Y:S01]  /*7b00*/  IMAD.MOV.U32 R67, RZ, RZ, 0x1 ;  /* 0x00000001ff437424 */ /* 0x000fe200078e00ff */
[----:B------:R-:W-:Y:S01]  /*7b10*/  LEA R0, R0, UR45, 0x3 ;  /* 0x0000002d00007c11 */ /* 0x000fe2000f8e18ff */
[----:B------:R-:W-:Y:S01]  /*7b20*/  IMAD.IADD R25, R23, 0x1, R2 ;  /* 0x0000000117197824 */ /* 0x000fe200078e0202 */
[----:B------:R-:W-:Y:S01]  /*7b30*/  UMOV UR4, UR5 ;  /* 0x0000000500047c82 */ /* 0x000fe20008000000 */
[----:B------:R-:W-:Y:S01]  /*7b40*/  LOP3.LUT P4, R60, R45, 0xff, RZ, 0xc0, !PT ;  /* 0x000000ff2d3c7812 */ /* 0x000fe2000788c0ff */
[----:B------:R-:W-:Y:S01]  /*7b50*/  USHF.R.U32.HI UR4, URZ, UR10, UR4 ;  /* 0x0000000aff047299 */ /* 0x000fe20008011604 */
[----:B------:R-:W-:Y:S01]  /*7b60*/  P2R R61, PR, RZ, 0x40 ;  /* 0x00000040ff3d7803 */ /* 0x000fe20000000000 */
[----:B------:R-:W-:Y:S01]  /*7b70*/  IMAD.U32 R65, RZ, RZ, UR48 ;  /* 0x00000030ff417e24 */ /* 0x000fe2000f8e00ff */
[----:B------:R-:W-:Y:S01]  /*7b80*/  @P6 SHF.L.U32 R3, R27, 0x1f, RZ ;  /* 0x0000001f1b036819 */ /* 0x000fe200000006ff */
[----:B------:R-:W-:Y:S01]  /*7b90*/  USEL UR4, UR12, UR4, !UP0 ;  /* 0x000000040c047287 */ /* 0x000fe2000c000000 */
[----:B------:R-:W-:Y:S01]  /*7ba0*/  @P3 SEL R4, R5, R4, !P4 ;  /* 0x0000000405043207 */ /* 0x000fe20006000000 */
[----:B------:R-:W-:Y:S01]  /*7bb0*/  UISETP.NE.AND UP0, UPT, UR11, 0x1, UPT ;  /* 0x000000010b00788c */ /* 0x000fe2000bf05270 */
[----:B------:R1:W3:Y:S01]  /*7bc0*/  @P6 SYNCS.PHASECHK.TRANS64.TRYWAIT P1, [R0+URZ+0x230], R3 ;  /* 0x00023003000065a7 */ /* 0x0002e200080211ff */
[----:B------:R-:W-:Y:S01]  /*7bd0*/  UIMAD.WIDE.U32 UR6, UR4, UR6, URZ ;  /* 0x00000006040672a5 */ /* 0x000fe2000f8e00ff */
[----:B------:R-:W-:Y:S01]  /*7be0*/  LOP3.LUT R4, R4, 0x1, RZ, 0xc0, !PT ;  /* 0x0000000104047812 */ /* 0x000fe200078ec0ff */
[----:B------:R-:W-:Y:S01]  /*7bf0*/  IMAD.U32 R57, RZ, RZ, UR4 ;  /* 0x00000004ff397e24 */ /* 0x000fe2000f8e00ff */
[----:B------:R-:W-:Y:S02]  /*7c00*/  CS2R R38, SRZ ;  /* 0x0000000000267805 */ /* 0x000fe4000001ff00 */
[----:B------:R-:W-:Y:S01]  /*7c10*/  PLOP3.LUT P2, PT, PT, PT, UP0, 0x80, 0x8 ;  /* 0x000000000008781c */ /* 0x000fe20003f4f008 */
[----:B------:R-:W-:Y:S01]  /*7c20*/  IMAD R6, RZ, RZ, -UR4 ;  /* 0x80000004ff067e24 */ /* 0x000fe2000f8e02ff */
[----:B------:R-:W-:Y:S01]  /*7c30*/  ISETP.NE.U32.AND P5, PT, R4, 0x1, PT ;  /* 0x000000010400780c */ /* 0x000fe20003fa5070 */
[----:B------:R-:W-:Y:S01]  /*7c40*/  UMOV UR5, UR7 ;  /* 0x0000000700057c82 */ /* 0x000fe20008000000 */
[----:B------:R-:W-:Y:S01]  /*7c50*/  IMAD.U32 R56, RZ, RZ, UR4 ;  /* 0x00000004ff387e24 */ /* 0x000fe2000f8e00ff */
[----:B------:R-:W-:Y:S01]  /*7c60*/  USHF.R.U32.HI UR5, URZ, UR13, UR5 ;  /* 0x0000000dff057299 */ /* 0x000fe20008011605 */
[----:B------:R-:W-:Y:S01]  /*7c70*/  IMAD R58, R6, UR8, R58 ;  /* 0x00000008063a7c24 */ /* 0x000fe2000f8e023a */
[----:B------:R-:W-:Y:S02]  /*7c80*/  P2R R68, PR, RZ, 0x20 ;  /* 0x00000020ff447803 */ /* 0x000fe40000000000 */
[----:B------:R-:W-:Y:S02]  /*7c90*/  CS2R R36, SRZ ;  /* 0x0000000000247805 */ /* 0x000fe4000001ff00 */
[----:B------:R-:W-:Y:S02]  /*7ca0*/  CS2R R30, SRZ ;  /* 0x00000000001e7805 */ /* 0x000fe4000001ff00 */
[----:B------:R-:W-:Y:S02]  /*7cb0*/  CS2R R28, SRZ ;  /* 0x00000000001c7805 */ /* 0x000fe4000001ff00 */
[----:B------:R-:W-:Y:S02]  /*7cc0*/  SEL R57, R57, UR5, !P2 ;  /* 0x0000000539397c07 */ /* 0x000fe4000d000000 */
[----:B------:R-:W-:Y:S03]  /*7cd0*/  IADD3 R63, PT, PT, R64, UR45, R66 ;  /* 0x0000002d403f7c10 */ /* 0x000fe6000fffe042 */
[----:B------:R-:W-:Y:S01]  /*7ce0*/  IMAD.MOV R5, RZ, RZ, -R57 ;  /* 0x000000ffff057224 */ /* 0x000fe200078e0a39 */
[----:B-1----:R-:W-:Y:S03]  /*7cf0*/  SHF.L.U32 R3, R53, 0x1f, RZ ;  /* 0x0000001f35037819 */ /* 0x002fe600000006ff */
[----:B------:R-:W-:Y:S01]  /*7d00*/  IMAD R56, R5, UR11, R56 ;  /* 0x0000000b05387c24 */ /* 0x000fe2000f8e0238 */
[----:B------:R1:W4:Y:S01]  /*7d10*/  SYNCS.PHASECHK.TRANS64.TRYWAIT P0, [R59+URZ+0x280], R3 ;  /* 0x000280033b0075a7 */ /* 0x00032200080011ff */
[----:B---3--:R-:W-:Y:S01]  /*7d20*/  @P6 SEL R67, RZ, 0x1, !P1 ;  /* 0x00000001ff436807 */ /* 0x008fe20004800000 */
[----:B-1----:R-:W-:Y:S06]  /*7d30*/  @!P6 BRA `(.L_x_130) ;  /* 0x000000000068e947 */ /* 0x002fec0003800000 */
[----:B------:R-:W-:Y:S01]  /*7d40*/  LOP3.LUT P6, RZ, R44, 0x40, RZ, 0xc0, !PT ;  /* 0x000000402cff7812 */ /* 0x000fe200078cc0ff */
[----:B------:R-:W-:Y:S01]  /*7d50*/  VIADD R2, R63, 0x300 ;  /* 0x000003003f027836 */ /* 0x000fe20000000000 */
[----:B------:R-:W-:Y:S01]  /*7d60*/  ISETP.NE.AND P2, PT, R67, RZ, PT ;  /* 0x000000ff4300720c */ /* 0x000fe20003f45270 */
[----:B------:R-:W-:Y:S01]  /*7d70*/  BSSY B0, `(.L_x_131) ;  /* 0x000000d000007945 */ /* 0x000fe20003800000 */
[----:B------:R-:W-:Y:S01]  /*7d80*/  PLOP3.LUT P1, PT, PT, PT, PT, 0x8, 0x80 ;  /* 0x000000000080781c */ /* 0x000fe20003f2e170 */
[----:B------:R-:W-:Y:S01]  /*7d90*/  @P5 VIADD R4, R63, 0x310 ;  /* 0x000003103f045836 */ /* 0x000fe20000000000 */
[----:B------:R-:W-:Y:S02]  /*7da0*/  @P5 PLOP3.LUT P1, PT, P6, PT, PT, 0x80, 0x8 ;  /* 0x000000000008581c */ /* 0x000fe4000372f070 */
[----:B------:R-:W-:Y:S02]  /*7db0*/  CS2R R38, SRZ ;  /* 0x0000000000267805 */ /* 0x000fe4000001ff00 */
[----:B------:R-:W-:Y:S02]  /*7dc0*/  CS2R R36, SRZ ;  /* 0x0000000000247805 */ /* 0x000fe4000001ff00 */
[----:B------:R-:W-:Y:S02]  /*7dd0*/  CS2R R30, SRZ ;  /* 0x00000000001e7805 */ /* 0x000fe4000001ff00 */
[----:B------:R-:W-:Y:S05]  /*7de0*/  CS2R R28, SRZ ;  /* 0x00000000001c7805 */ /* 0x000fea000001ff00 */
[----:B------:R-:W-:Y:S01]  /*7df0*/  @P1 VIADD R4, R2, 0xfffffff0 ;  /* 0xfffffff002041836 */ /* 0x000fe20000000000 */
[----:B------:R-:W-:Y:S06]  /*7e00*/  @P2 BRA `(.L_x_132) ;  /* 0x00000000000c2947 */ /* 0x000fec0003800000 */
[----:B------:R-:W-:Y:S04]  /*7e10*/  SHF.L.U32 R2, R27, 0x1f, RZ ;  /* 0x0000001f1b027819 */ /* 0x000fe800000006ff */
[----:B------:R-:W1:Y:S02]  /*7e20*/  SYNCS.PHASECHK.TRANS64.TRYWAIT P1, [R0+URZ+0x230], R2 ;  /* 0x00023002000075a7 */ /* 0x000e6400080211ff */
[----:B-1----:R-:W-:Y:S05]  /*7e30*/  @!P1 BRA `(.L_x_133) ;  /* 0x0000002800949947 */ /* 0x002fea0003800000 */
.L_x_132:
[----:B------:R-:W-:Y:S05]  /*7e40*/  BSYNC B0 ;  /* 0x0000000000007941 */ /* 0x000fea0003800000 */
.L_x_131:
[----:B------:R-:W-:Y:S01]  /*7e50*/  UIADD3 UR4, UPT, UPT, UR48, 0x1, URZ ;  /* 0x0000000130047890 */ /* 0x000fe2000fffe0ff */
[----:B------:R-:W-:Y:S03]  /*7e60*/  ISETP.NE.AND P1, PT, R68, RZ, PT ;  /* 0x000000ff4400720c */ /* 0x000fe60003f25270 */
[----:B------:R-:W-:Y:S04]  /*7e70*/  UISETP.NE.AND UP0, UPT, UR4, 0x3, UPT ;  /* 0x000000030400788c */ /* 0x000fe8000bf05270 */
[----:B------:R-:W-:Y:S02]  /*7e80*/  USEL UR5, URZ, 0x1, UP0 ;  /* 0x00000001ff057887 */ /* 0x000fe40008000000 */
[----:B------:R-:W-:Y:S04]  /*7e90*/  USEL UR4, UR4, URZ, UP0 ;  /* 0x000000ff04047287 */ /* 0x000fe80008000000 */
[----:B------:R3:W1:Y:S01]  /*7ea0*/  @P1 LDS.128 R36, [R4] ;  /* 0x0000000004241984 */ /* 0x0006620000000c00 */
[----:B------:R-:W-:Y:S01]  /*7eb0*/  LOP3.LUT R27, R27, UR5, RZ, 0x3c, !PT ;  /* 0x000000051b1b7c12 */ /* 0x000fe2000f8e3cff */
[----:B------:R-:W-:Y:S02]  /*7ec0*/  IMAD.U32 R65, RZ, RZ, UR4 ;  /* 0x00000004ff417e24 */ /* 0x000fe4000f8e00ff */
[----:B------:R3:W1:Y:S04]  /*7ed0*/  @P1 LDS.128 R28, [R63+0x300] ;  /* 0x000300003f1c1984 */ /* 0x0006680000000c00 */
.L_x_130:
[----:B------:R-:W-:Y:S05]  /*7ee0*/  BSYNC B1 ;  /* 0x0000000000017941 */ /* 0x000fea0003800000 */
.L_x_129:
[----:B-1----:R-:W-:Y:S04]  /*7ef0*/  SHF.R.U32.HI R0, RZ, 0x15, R25 ;  /* 0x00000015ff007819 */ /* 0x002fe80000011619 */
[----:B------:R-:W-:Y:S01]  /*7f00*/  LOP3.LUT P1, RZ, R0, 0x3, R46, 0x48, !PT ;  /* 0x0000000300ff7812 */ /* 0x000fe2000782482e */
[----:B------:R-:W-:Y:S01]  /*7f10*/  @!UPT UIADD3 URZ, UPT, UPT, URZ, URZ, URZ ;  /* 0x000000fffffff290 */ /* 0x000fe2000fffe0ff */
[----:B----4-:R-:W-:Y:S11]  /*7f20*/  @P0 BRA `(.L_x_134) ;  /* 0x0000000000080947 */ /* 0x010ff60003800000 */
[----:B------:R-:W1:Y:S02]  /*7f30*/  SYNCS.PHASECHK.TRANS64.TRYWAIT P0, [R59+URZ+0x280], R3 ;  /* 0x000280033b0075a7 */ /* 0x000e6400080011ff */
[----:B-1----:R-:W-:Y:S05]  /*7f40*/  @!P0 BRA `(.L_x_135) ;  /* 0x0000002800648947 */ /* 0x002fea0003800000 */
.L_x_134:
[----:B------:R-:W-:Y:S05]  /*7f50*/  @!P1 BRA `(.L_x_136) ;  /* 0x0000000000409947 */ /* 0x000fea0003800000 */
[----:B------:R-:W4:Y:S01]  /*7f60*/  LDCU.64 UR8, c[0x4][0x70] ;  /* 0x01000e00ff0877ac */ /* 0x000f220008000a00 */
[----:B-1----:R-:W-:Y:S01]  /*7f70*/  MOV R3, 0x0 ;  /* 0x0000000000037802 */ /* 0x002fe20000000f00 */
[----:B------:R-:W-:Y:S02]  /*7f80*/  HFMA2 R12, -RZ, RZ, 0, 5.9604644775390625e-08 ;  /* 0x00000001ff0c7431 */ /* 0x000fe400000001ff */
[----:B------:R-:W-:Y:S02]  /*7f90*/  IMAD.MOV.U32 R8, RZ, RZ, 0x192 ;  /* 0x00000192ff087424 */ /* 0x000fe400078e00ff */
[----:B------:R-:W-:Y:S01]  /*7fa0*/  IMAD.MOV.U32 R13, RZ, RZ, RZ ;  /* 0x000000ffff0d7224 */ /* 0x000fe200078e00ff */
[----:B------:R-:W1:Y:S01]  /*7fb0*/  LDCU.64 UR6, c[0x4][0x78] ;  /* 0x01000f00ff0677ac */ /* 0x000e620008000a00 */
[----:B------:R-:W2:Y:S01]  /*7fc0*/  LDC.64 R2, c[0x4][R3] ;  /* 0x0100000003027b82 */ /* 0x000ea20000000a00 */
[----:B------:R-:W5:Y:S01]  /*7fd0*/  LDCU.64 UR4, c[0x4][0x10] ;  /* 0x01000200ff0477ac */ /* 0x000f620008000a00 */
[----:B----4-:R-:W-:Y:S01]  /*7fe0*/  MOV R5, UR9 ;  /* 0x0000000900057c02 */ /* 0x010fe20008000f00 */
[----:B---3--:R-:W-:Y:S01]  /*7ff0*/  IMAD.U32 R4, RZ, RZ, UR8 ;  /* 0x00000008ff047e24 */ /* 0x008fe2000f8e00ff */
[----:B-1----:R-:W-:Y:S01]  /*8000*/  MOV R7, UR7 ;  /* 0x0000000700077c02 */ /* 0x002fe20008000f00 */
[----:B------:R-:W-:Y:S01]  /*8010*/  IMAD.U32 R6, RZ, RZ, UR6 ;  /* 0x00000006ff067e24 */ /* 0x000fe2000f8e00ff */
[----:B-----5:R-:W-:Y:S01]  /*8020*/  MOV R11, UR5 ;  /* 0x00000005000b7c02 */ /* 0x020fe20008000f00 */
[----:B------:R-:W-:Y:S02]  /*8030*/  IMAD.U32 R10, RZ, RZ, UR4 ;  /* 0x00000004ff0a7e24 */ /* 0x000fe4000f8e00ff */
[----:B------:R-:W-:Y:S07]  /*8040*/  LEPC R20, `(.L_x_136) ;  /* 0x000000001014794e */ /* 0x000fee0000000000 */
[----:B--2---:R-:W-:Y:S05]  /*8050*/  CALL.ABS.NOINC R2 ;  /* 0x0000000002007343 */ /* 0x004fea0003c00000 */
.L_x_136:
[----:B------:R-:W-:Y:S05]  /*8060*/  WARPSYNC.ALL ;  /* 0x0000000000007948 */ /* 0x000fea0003800000 */
[----:B------:R-:W-:Y:S01]  /*8070*/  R2UR UR4, R25 ;  /* 0x00000000190472ca */ /* 0x000fe200000e0000 */
[--C-:B-1----:R-:W-:Y:S01]  /*8080*/  HADD2.F32 R3, -RZ, R28.reuse.H0_H0 ;  /* 0x2000001cff037230 */ /* 0x102fe20000004100 */
[----:B------:R-:W-:Y:S01]  /*8090*/  MOV R62, 0x10 ;  /* 0x00000010003e7802 */ /* 0x000fe20000000f00 */
[--C-:B------:R-:W-:Y:S01]  /*80a0*/  HADD2.F32 R20, -RZ, R29.reuse.H0_H0 ;  /* 0x2000001dff147230 */ /* 0x100fe20000004100 */
[----:B------:R-:W-:Y:S01]  /*80b0*/  LOP3.LUT P6, RZ, R44, 0x40, RZ, 0xc0, !PT ;  /* 0x000000402cff7812 */ /* 0x000fe200078cc0ff */
[----:B------:R-:W-:Y:S01]  /*80c0*/  BSSY.RECONVERGENT B0, `(.L_x_137) ;  /* 0x0000056000007945 */ /* 0x000fe20003800200 */
[----:B------:R-:W-:Y:S02]  /*80d0*/  ISETP.NE.AND P0, PT, R55, RZ, PT ;  /* 0x000000ff3700720c */ /* 0x000fe40003f05270 */
[----:B------:R-:W-:Y:S05]  /*80e0*/  SEL R62, R62, 0xfffffff0, !P6 ;  /* 0xfffffff03e3e7807 */ /* 0x000fea0007000000 */
[----:B---3--:R-:W2:Y:S02]  /*80f0*/  LDTM.x16 R4, tmem[UR4] ;  /* 0x00000004000479ee */ /* 0x008ea40008240000 */
[C---:B--2---:R-:W-:Y:S01]  /*8100*/  FMUL R0, R24.reuse, R4 ;  /* 0x0000000418007220 */ /* 0x044fe20000400000 */
[----:B------:R-:W-:Y:S02]  /*8110*/  HADD2.F32 R4, -RZ, R28.H1_H1 ;  /* 0x3000001cff047230 */ /* 0x000fe40000004100 */
[C---:B------:R-:W-:Y:S01]  /*8120*/  FMUL R2, R24.reuse, R5 ;  /* 0x0000000518027220 */ /* 0x040fe20000400000 */
[----:B------:R-:W-:Y:S01]  /*8130*/  FMUL R5, R24, R9 ;  /* 0x0000000918057220 */ /* 0x000fe20000400000 */
[----:B------:R-:W-:Y:S01]  /*8140*/  FFMA R0, R26, R3, R0 ;  /* 0x000000031a007223 */ /* 0x000fe20000000000 */
[----:B------:R-:W-:Y:S01]  /*8150*/  FMUL R9, R24, R13 ;  /* 0x0000000d18097220 */ /* 0x000fe20000400000 */
[----:B------:R-:W-:Y:S01]  /*8160*/  FFMA R2, R26, R4, R2 ;  /* 0x000000041a027223 */ /* 0x000fe20000000002 */
[C---:B------:R-:W-:Y:S01]  /*8170*/  FMUL R4, R24.reuse, R8 ;  /* 0x0000000818047220 */ /* 0x040fe20000400000 */
[C---:B------:R-:W-:Y:S01]  /*8180*/  FMUL R8, R24.reuse, R12 ;  /* 0x0000000c18087220 */ /* 0x040fe20000400000 */
[C---:B------:R-:W-:Y:S01]  /*8190*/  FMUL R12, R24.reuse, R16 ;  /* 0x00000010180c7220 */ /* 0x040fe20000400000 */
[C---:B------:R-:W-:Y:S01]  /*81a0*/  FMUL R3, R24.reuse, R6 ;  /* 0x0000000618037220 */ /* 0x040fe20000400000 */
[----:B------:R-:W-:Y:S01]  /*81b0*/  FMUL R13, R24, R17 ;  /* 0x00000011180d7220 */ /* 0x000fe20000400000 */
[----:B------:R-:W-:Y:S01]  /*81c0*/  HADD2.F32 R16, -RZ, R29.H1_H1 ;  /* 0x3000001dff107230 */ /* 0x000fe20000004100 */
[----:B------:R-:W-:Y:S01]  /*81d0*/  F2FP.F16.F32.PACK_AB R32, R2, R0 ;  /* 0x000000000220723e */ /* 0x000fe200000000ff */
[----:B------:R-:W-:Y:S01]  /*81e0*/  FMUL R7, R24, R7 ;  /* 0x0000000718077220 */ /* 0x000fe20000400000 */
[--C-:B------:R-:W-:Y:S02]  /*81f0*/  HADD2.F32 R17, -RZ, R30.reuse.H0_H0 ;  /* 0x2000001eff117230 */ /* 0x100fe40000004100 */
[C---:B------:R-:W-:Y:S01]  /*8200*/  FFMA R3, R26.reuse, R20, R3 ;  /* 0x000000141a037223 */ /* 0x040fe20000000003 */
[----:B------:R-:W-:Y:S02]  /*8210*/  HADD2.F32 R0, -RZ, R30.H1_H1 ;  /* 0x3000001eff007230 */ /* 0x000fe40000004100 */
[C---:B------:R-:W-:Y:S01]  /*8220*/  FFMA R7, R26.reuse, R16, R7 ;  /* 0x000000101a077223 */ /* 0x040fe20000000007 */
[--C-:B------:R-:W-:Y:S02]  /*8230*/  HADD2.F32 R2, -RZ, R31.reuse.H0_H0 ;  /* 0x2000001fff027230 */ /* 0x100fe40000004100 */
[----:B------:R-:W-:Y:S01]  /*8240*/  FFMA R4, R26, R17, R4 ;  /* 0x000000111a047223 */ /* 0x000fe20000000004 */
[----:B------:R-:W-:Y:S01]  /*8250*/  FMUL R6, R24, R10 ;  /* 0x0000000a18067220 */ /* 0x000fe20000400000 */
[----:B------:R-:W-:Y:S01]  /*8260*/  FFMA R5, R26, R0, R5 ;  /* 0x000000001a057223 */ /* 0x000fe20000000005 */
[----:B------:R-:W-:Y:S02]  /*8270*/  HADD2.F32 R16, -RZ, R31.H1_H1 ;  /* 0x3000001fff107230 */ /* 0x000fe40000004100 */
[----:B------:R-:W-:Y:S01]  /*8280*/  FMUL R11, R24, R11 ;  /* 0x0000000b180b7220 */ /* 0x000fe20000400000 */
[--C-:B------:R-:W-:Y:S02]  /*8290*/  HADD2.F32 R0, -RZ, R36.reuse.H0_H0 ;  /* 0x20000024ff007230 */ /* 0x100fe40000004100 */
[C---:B------:R-:W-:Y:S01]  /*82a0*/  FFMA R6, R26.reuse, R2, R6 ;  /* 0x000000021a067223 */ /* 0x040fe20000000006 */
[----:B------:R-:W-:Y:S01]  /*82b0*/  F2FP.F16.F32.PACK_AB R33, R7, R3 ;  /* 0x000000030721723e */ /* 0x000fe200000000ff */
[C---:B------:R-:W-:Y:S01]  /*82c0*/  FFMA R11, R26.reuse, R16, R11 ;  /* 0x000000101a0b7223 */ /* 0x040fe2000000000b */
[----:B------:R-:W-:Y:S02]  /*82d0*/  HADD2.F32 R2, -RZ, R36.H1_H1 ;  /* 0x30000024ff027230 */ /* 0x000fe40000004100 */
[----:B------:R-:W-:Y:S01]  /*82e0*/  FFMA R8, R26, R0, R8 ;  /* 0x000000001a087223 */ /* 0x000fe20000000008 */
[--C-:B------:R-:W-:Y:S02]  /*82f0*/  HADD2.F32 R3, -RZ, R37.reuse.H0_H0 ;  /* 0x20000025ff037230 */ /* 0x100fe40000004100 */
[C---:B------:R-:W-:Y:S01]  /*8300*/  FMUL R10, R24.reuse, R14 ;  /* 0x0000000e180a7220 */ /* 0x040fe20000400000 */
[----:B------:R-:W-:Y:S02]  /*8310*/  HADD2.F32 R0, -RZ, R37.H1_H1 ;  /* 0x30000025ff007230 */ /* 0x000fe40000004100 */
[----:B------:R-:W-:Y:S01]  /*8320*/  FMUL R15, R24, R15 ;  /* 0x0000000f180f7220 */ /* 0x000fe20000400000 */
[C---:B------:R-:W-:Y:S01]  /*8330*/  FFMA R9, R26.reuse, R2, R9 ;  /* 0x000000021a097223 */ /* 0x040fe20000000009 */
[C---:B------:R-:W-:Y:S01]  /*8340*/  FFMA R10, R26.reuse, R3, R10 ;  /* 0x000000031a0a7223 */ /* 0x040fe2000000000a */
[--C-:B------:R-:W-:Y:S02]  /*8350*/  HADD2.F32 R2, -RZ, R38.reuse.H0_H0 ;  /* 0x20000026ff027230 */ /* 0x100fe40000004100 */
[----:B------:R-:W-:Y:S01]  /*8360*/  FFMA R15, R26, R0, R15 ;  /* 0x000000001a0f7223 */ /* 0x000fe2000000000f */
[----:B------:R-:W-:Y:S01]  /*8370*/  HADD2.F32 R3, -RZ, R38.H1_H1 ;  /* 0x30000026ff037230 */ /* 0x000fe20000004100 */
[----:B------:R-:W-:Y:S01]  /*8380*/  F2FP.F16.F32.PACK_AB R34, R5, R4 ;  /* 0x000000040522723e */ /* 0x000fe200000000ff */
[--C-:B------:R-:W-:Y:S02]  /*8390*/  HADD2.F32 R0, -RZ, R39.reuse.H0_H0 ;  /* 0x20000027ff007230 */ /* 0x100fe40000004100 */
[C---:B------:R-:W-:Y:S01]  /*83a0*/  FMUL R14, R24.reuse, R18 ;  /* 0x00000012180e7220 */ /* 0x040fe20000400000 */
[----:B------:R-:W-:Y:S02]  /*83b0*/  HADD2.F32 R4, -RZ, R39.H1_H1 ;  /* 0x30000027ff047230 */ /* 0x000fe40000004100 */
[----:B------:R-:W-:Y:S01]  /*83c0*/  FMUL R19, R24, R19 ;  /* 0x0000001318137220 */ /* 0x000fe20000400000 */
[----:B------:R-:W-:Y:S01]  /*83d0*/  F2FP.F16.F32.PACK_AB R35, R11, R6 ;  /* 0x000000060b23723e */ /* 0x000fe200000000ff */
[C---:B------:R-:W-:Y:S01]  /*83e0*/  FFMA R12, R26.reuse, R2, R12 ;  /* 0x000000021a0c7223 */ /* 0x040fe2000000000c */
[C---:B------:R-:W-:Y:S01]  /*83f0*/  FFMA R13, R26.reuse, R3, R13 ;  /* 0x000000031a0d7223 */ /* 0x040fe2000000000d */
[C---:B------:R-:W-:Y:S01]  /*8400*/  FFMA R14, R26.reuse, R0, R14 ;  /* 0x000000001a0e7223 */ /* 0x040fe2000000000e */
[----:B------:R-:W-:Y:S01]  /*8410*/  FFMA R19, R26, R4, R19 ;  /* 0x000000041a137223 */ /* 0x000fe20000000013 */
[----:B------:R1:W-:Y:S01]  /*8420*/  STS.128 [R63+0x300], R32 ;  /* 0x000300203f007388 */ /* 0x0003e20000000c00 */
[----:B------:R-:W-:Y:S02]  /*8430*/  F2FP.F16.F32.PACK_AB R8, R9, R8 ;  /* 0x000000080908723e */ /* 0x000fe400000000ff */
[----:B------:R-:W-:Y:S02]  /*8440*/  F2FP.F16.F32.PACK_AB R9, R15, R10 ;  /* 0x0000000a0f09723e */ /* 0x000fe400000000ff */
[----:B------:R-:W-:Y:S02]  /*8450*/  F2FP.F16.F32.PACK_AB R10, R13, R12 ;  /* 0x0000000c0d0a723e */ /* 0x000fe400000000ff */
[----:B------:R-:W-:Y:S02]  /*8460*/  F2FP.F16.F32.PACK_AB R11, R19, R14 ;  /* 0x0000000e130b723e */ /* 0x000fe400000000ff */
[----:B------:R-:W-:Y:S05]  /*8470*/  IADD3 R0, PT, PT, R63, R62, RZ ;  /* 0x0000003e3f007210 */ /* 0x000fea0007ffe0ff */
[----:B------:R1:W-:Y:S01]  /*8480*/  STS.128 [R0+0x300], R8 ;  /* 0x0003000800007388 */ /* 0x0003e20000000c00 */
[----:B------:R-:W-:Y:S01]  /*8490*/  @!PT LDS RZ, [RZ] ;  /* 0x00000000fffff984 */ /* 0x000fe20000000800 */
[----:B------:R-:W-:Y:S01]  /*84a0*/  @!PT LDS RZ, [RZ] ;  /* 0x00000000fffff984 */ /* 0x000fe20000000800 */
[----:B------:R-:W-:Y:S01]  /*84b0*/  @!PT LDS RZ, [RZ] ;  /* 0x00000000fffff984 */ /* 0x000fe20000000800 */
[----:B------:R-:W-:Y:S01]  /*84c0*/  @!PT LDS RZ, [RZ] ;  /* 0x00000000fffff984 */ /* 0x000fe20000000800 */
[----:B------:R2:W-:Y:S07]  /*84d0*/  MEMBAR.ALL.CTA ;  /* 0x0000000000007992 */ /* 0x0005ee0000008000 */
[----:B--2---:R-:W2:Y:S02]  /*84e0*/  FENCE.VIEW.ASYNC.S ;  /* 0x00000000000073c6 */ /* 0x004ea40000000000 */
[----:B--2---:R-:W-:Y:S06]  /*84f0*/  BAR.SYNC.DEFER_BLOCKING 0x1, 0x80 ;  /* 0x0042000000007b1d */ /* 0x004fec0000010000 */
[----:B------:R-:W-:Y:S05]  /*8500*/  @P0 BRA `(.L_x_138) ;  /* 0x0000000000440947 */ /* 0x000fea0003800000 */
[----:B------:R-:W2:Y:S01]  /*8510*/  LDCU.64 UR14, c[0x0][0x348] ;  /* 0x00006900ff0e77ac */ /* 0x000ea20008000a00 */
[----:B------:R-:W-:Y:S02]  /*8520*/  R2UR UR6, R64 ;  /* 0x00000000400672ca */ /* 0x000fe400000e0000 */
[----:B------:R-:W-:Y:S01]  /*8530*/  R2UR UR10, R58 ;  /* 0x000000003a0a72ca */ /* 0x000fe200000e0000 */
[----:B------:R-:W-:Y:S01]  /*8540*/  UMOV UR9, UR47 ;  /* 0x0000002f00097c82 */ /* 0x000fe20008000000 */
[----:B------:R-:W-:Y:S01]  /*8550*/  R2UR UR11, R56 ;  /* 0x00000000380b72ca */ /* 0x000fe200000e0000 */
[----:B------:R-:W-:Y:S01]  /*8560*/  UIADD3 UR7, UPT, UPT, UR47, 0x20, URZ ;  /* 0x000000202f077890 */ /* 0x000fe2000fffe0ff */
[----:B------:R-:W-:Y:S07]  /*8570*/  R2UR UR12, R57 ;  /* 0x00000000390c72ca */ /* 0x000fee00000e0000 */
[----:B------:R-:W-:Y:S02]  /*8580*/  UIADD3 UR6, UPT, UPT, UR45, UR6, URZ ;  /* 0x000000062d067290 */ /* 0x000fe4000fffe0ff */
[----:B--2---:R-:W-:Y:S02]  /*8590*/  UIADD3 UR4, UP0, UPT, UR14, 0x680, URZ ;  /* 0x000006800e047890 */ /* 0x004fe4000ff1e0ff */
[----:B------:R-:W-:Y:S02]  /*85a0*/  UIADD3 UR8, UPT, UPT, UR6, 0x300, URZ ;  /* 0x0000030006087890 */ /* 0x000fe4000fffe0ff */
[----:B------:R-:W-:Y:S02]  /*85b0*/  UIADD3.X UR5, UPT, UPT, URZ, UR15, URZ, UP0, !UPT ;  /* 0x0000000fff057290 */ /* 0x000fe400087fe4ff */
[----:B------:R-:W-:Y:S07]  /*85c0*/  UIADD3 UR6, UPT, UPT, UR6, 0xb00, URZ ;  /* 0x00000b0006067890 */ /* 0x000fee000fffe0ff */
[----:B------:R2:W-:Y:S02]  /*85d0*/  UTMASTG.4D.IM2COL [UR8], [UR4] ;  /* 0x00000008040073b5 */ /* 0x0005e40008058000 */
[----:B--2---:R-:W-:Y:S01]  /*85e0*/  UMOV UR8, UR6 ;  /* 0x0000000600087c82 */ /* 0x004fe20008000000 */
[----:B------:R-:W-:Y:S02]  /*85f0*/  UMOV UR9, UR7 ;  /* 0x0000000700097c82 */ /* 0x000fe40008000000 */
[----:B------:R2:W-:Y:S02]  /*8600*/  UTMASTG.4D.IM2COL [UR8], [UR4] ;  /* 0x00000008040073b5 */ /* 0x0005e40008058000 */
[----:B--2---:R0:W-:Y:S02]  /*8610*/  UTMACMDFLUSH ;  /* 0x00000000000079b7 */ /* 0x0041e40000000000 */
.L_x_138:
[----:B------:R-:W-:Y:S05]  /*8620*/  BSYNC.RECONVERGENT B0 ;  /* 0x0000000000007941 */ /* 0x000fea0003800200 */
.L_x_137:
[----:B------:R-:W-:Y:S01]  /*8630*/  UIADD3 UR46, UPT, UPT, UR48, 0x1, URZ ;  /* 0x00000001302e7890 */ /* 0x000fe2000fffe0ff */
[----:B------:R-:W-:Y:S03]  /*8640*/  BSSY.RECONVERGENT B0, `(.L_x_139) ;  /* 0x0000005000007945 */ /* 0x000fe60003800200 */
[----:B------:R-:W-:Y:S04]  /*8650*/  UISETP.NE.AND UP0, UPT, UR46, 0x3, UPT ;  /* 0x000000032e00788c */ /* 0x000fe8000bf05270 */
[----:B------:R-:W-:Y:S01]  /*8660*/  USEL UR44, UR46, URZ, UP0 ;  /* 0x000000ff2e2c7287 */ /* 0x000fe20008000000 */
[----:B------:R-:W-:Y:S11]  /*8670*/  @P0 BRA `(.L_x_140) ;  /* 0x0000000000040947 */ /* 0x000ff60003800000 */
[----:B------:R-:W-:Y:S04]  /*8680*/  DEPBAR.LE SB0, 0x1 ;  /* 0x000080400000791a */ /* 0x000fe80000000000 */
.L_x_140:
[----:B------:R-:W-:Y:S05]  /*8690*/  BSYNC.RECONVERGENT B0 ;  /* 0x0000000000007941 */ /* 0x000fea0003800200 */
.L_x_139:
[----:B------:R-:W-:Y:S01]  /*86a0*/  BAR.SYNC.DEFER_BLOCKING 0x1, 0x80 ;  /* 0x0042000000007b1d */ /* 0x000fe20000010000 */
[----:B------:R-:W-:Y:S01]  /*86b0*/  ISETP.NE.AND P1, PT, R61, RZ, PT ;  /* 0x000000ff3d00720c */ /* 0x000fe20003f25270 */
[----:B------:R-:W-:Y:S01]  /*86c0*/  UISETP.NE.AND UP0, UPT, UR50, URZ, UPT ;  /* 0x000000ff3200728c */ /* 0x000fe2000bf05270 */
[----:B------:R-:W-:Y:S11]  /*86d0*/  LEA R3, R65, UR45, 0x3 ;  /* 0x0000002d41037c11 */ /* 0x000ff6000f8e18ff */
[----:B------:R-:W-:Y:S01]  /*86e0*/  @P1 SHF.L.U32 R4, R27, 0x1f, RZ ;  /* 0x0000001f1b041819 */ /* 0x000fe200000006ff */
[----:B------:R-:W-:Y:S06]  /*86f0*/  BRA.U !UP0, `(.L_x_141) ;  /* 0x0000000108247547 */ /* 0x000fec000b800000 */
[----:B-1----:R-:W1:Y:S01]  /*8700*/  S2R R0, SR_CgaCtaId ;  /* 0x0000000000007919 */ /* 0x002e620000008800 */
[----:B------:R-:W-:Y:S01]  /*8710*/  IMAD.U32 R2, RZ, RZ, UR49 ;  /* 0x00000031ff027e24 */ /* 0x000fe2000f8e00ff */
[----:B------:R-:W-:Y:S04]  /*8720*/  UIADD3 UR4, UPT, UPT, UR49, 0x1, URZ ;  /* 0x0000000131047890 */ /* 0x000fe8000fffe0ff */
[----:B------:R-:W-:Y:S01]  /*8730*/  @P1 LEA R2, R2, UR45, 0x3 ;  /* 0x0000002d02021c11 */ /* 0x000fe2000f8e18ff */
[----:B------:R-:W-:Y:S04]  /*8740*/  UISETP.NE.AND UP0, UPT, UR4, 0x3, UPT ;  /* 0x000000030400788c */ /* 0x000fe8000bf05270 */
[----:B------:R-:W-:Y:S01]  /*8750*/  @P1 VIADD R2, R2, 0x248 ;  /* 0x0000024802021836 */ /* 0x000fe20000000000 */
[----:B------:R-:W-:Y:S04]  /*8760*/  USEL UR49, UR4, URZ, UP0 ;  /* 0x000000ff04317287 */ /* 0x000fe80008000000 */
[----:B-1----:R-:W-:Y:S04]  /*8770*/  @P1 PRMT R0, R0, 0x654, R2 ;  /* 0x0000065400001816 */ /* 0x002fe80000000002 */
[----:B------:R2:W-:Y:S04]  /*8780*/  @P1 SYNCS.ARRIVE.TRANS64.RED.A1T0 RZ, [R0+URZ], RZ ;  /* 0x000000ff00ff19a7 */ /* 0x0005e800081004ff */
.L_x_141:
[----:B------:R-:W3:Y:S01]  /*8790*/  @P1 SYNCS.PHASECHK.TRANS64.TRYWAIT P0, [R3+URZ+0x230], R4 ;  /* 0x00023004030015a7 */ /* 0x000ee200080011ff */
[----:B------:R-:W-:Y:S01]  /*87a0*/  BSSY B1, `(.L_x_142) ;  /* 0x0000012000017945 */ /* 0x000fe20003800000 */
[----:B---3--:R-:W-:Y:S03]  /*87b0*/  @P1 SEL R67, RZ, 0x1, !P0 ;  /* 0x00000001ff431807 */ /* 0x008fe60004000000 */
[----:B------:R-:W-:Y:S05]  /*87c0*/  @!P1 BRA `(.L_x_143) ;  /* 0x00000000003c9947 */ /* 0x000fea0003800000 */
[----:B------:R-:W-:Y:S01]  /*87d0*/  ISETP.NE.AND P1, PT, R68, RZ, PT ;  /* 0x000000ff4400720c */ /* 0x000fe20003f25270 */
[----:B------:R-:W-:Y:S01]  /*87e0*/  BSSY B0, `(.L_x_144) ;  /* 0x0000009000007945 */ /* 0x000fe20003800000 */
[----:B------:R-:W-:Y:S11]  /*87f0*/  ISETP.NE.AND P0, PT, R67, RZ, PT ;  /* 0x000000ff4300720c */ /* 0x000ff60003f05270 */
[----:B------:R-:W-:Y:S05]  /*8800*/  @P1 IMAD R65, R65, 0x1000, R66 ;  /* 0x0000100041411824 */ /* 0x000fea00078e0242 */
[----:B-12---:R-:W-:Y:S05]  /*8810*/  @P1 IADD3 R0, PT, PT, R65, UR45, RZ ;  /* 0x0000002d41001c10 */ /* 0x006fea000fffe0ff */
[----:B------:R-:W-:Y:S01]  /*8820*/  @P1 IMAD.IADD R0, R62, 0x1, R0 ;  /* 0x000000013e001824 */ /* 0x000fe200078e0200 */
[----:B------:R-:W-:Y:S06]  /*8830*/  @P0 BRA `(.L_x_145) ;  /* 0x00000000000c0947 */ /* 0x000fec0003800000 */
[----:B------:R-:W-:Y:S04]  /*8840*/  SHF.L.U32 R27, R27, 0x1f, RZ ;  /* 0x0000001f1b1b7819 */ /* 0x000fe800000006ff */
[----:B------:R-:W1:Y:S02]  /*8850*/  SYNCS.PHASECHK.TRANS64.TRYWAIT P0, [R3+URZ+0x230], R27 ;  /* 0x0002301b030075a7 */ /* 0x000e6400080011ff */
[----:B-1----:R-:W-:Y:S05]  /*8860*/  @!P0 BRA `(.L_x_146) ;  /* 0x0000002000308947 */ /* 0x002fea0003800000 */
.L_x_145:
[----:B------:R-:W-:Y:S05]  /*8870*/  BSYNC B0 ;  /* 0x0000000000007941 */ /* 0x000fea0003800000 */
.L_x_144:
[----:B------:R-:W-:Y:S11]  /*8880*/  ISETP.NE.AND P0, PT, R68, RZ, PT ;  /* 0x000000ff4400720c */ /* 0x000ff60003f05270 */
[----:B------:R-:W-:Y:S02]  /*8890*/  @!UPT UIADD3 URZ, UPT, UPT, URZ, URZ, URZ ;  /* 0x000000fffffff290 */ /* 0x000fe4000fffe0ff */
[----:B------:R3:W4:Y:S04]  /*88a0*/  @P0 LDS.128 R28, [R65+UR45+0x300] ;  /* 0x0003002d411c0984 */ /* 0x0007280008000c00 */
[----:B------:R3:W2:Y:S02]  /*88b0*/  @P0 LDS.128 R36, [R0+0x300] ;  /* 0x0003000000240984 */ /* 0x0006a40000000c00 */
.L_x_143:
[----:B------:R-:W-:Y:S05]  /*88c0*/  BSYNC B1 ;  /* 0x0000000000017941 */ /* 0x000fea0003800000 */
.L_x_142:
[----:B-123--:R-:W-:Y:S05]  /*88d0*/  VIADD R0, R25, 0x10 ;  /* 0x0000001019007836 */ /* 0x00efea0000000000 */
[----:B------:R-:W-:Y:S04]  /*88e0*/  SHF.R.U32.HI R0, RZ, 0x15, R0 ;  /* 0x00000015ff007819 */ /* 0x000fe80000011600 */
[----:B------:R-:W-:Y:S11]  /*88f0*/  LOP3.LUT P0, RZ, R0, 0x3, R46, 0x48, !PT ;  /* 0x0000000300ff7812 */ /* 0x000ff6000780482e */
[----:B------:R-:W-:Y:S02]  /*8900*/  @!UPT UIADD3 URZ, UPT, UPT, URZ, URZ, URZ ;  /* 0x000000fffffff290 */ /* 0x000fe4000fffe0ff */
[----:B------:R-:W-:Y:S05]  /*8910*/  @!P0 BRA `(.L_x_147) ;  /* 0x0000000000408947 */ /* 0x000fea0003800000 */
[----:B------:R-:W1:Y:S01]  /*8920*/  LDCU.64 UR8, c[0x4][0x70] ;  /* 0x01000e00ff0877ac */ /* 0x000e620008000a00 */
[----:B------:R-:W-:Y:S01]  /*8930*/  MOV R3, 0x0 ;  /* 0x0000000000037802 */ /* 0x000fe20000000f00 */
[----:B------:R-:W-:Y:S02]  /*8940*/  HFMA2 R12, -RZ, RZ, 0, 5.9604644775390625e-08 ;  /* 0x00000001ff0c7431 */ /* 0x000fe400000001ff */
[----:B------:R-:W-:Y:S02]  /*8950*/  IMAD.MOV.U32 R8, RZ, RZ, 0x192 ;  /* 0x00000192ff087424 */ /* 0x000fe400078e00ff */
[----:B------:R-:W-:Y:S01]  /*8960*/  IMAD.MOV.U32 R13, RZ, RZ, RZ ;  /* 0x000000ffff0d7224 */ /* 0x000fe200078e00ff */
[----:B------:R-:W2:Y:S01]  /*8970*/  LDCU.64 UR6, c[0x4][0x78] ;  /* 0x01000f00ff0677ac */ /* 0x000ea20008000a00 */
[----:B------:R-:W3:Y:S01]  /*8980*/  LDC.64 R2, c[0x4][R3] ;  /* 0x0100000003027b82 */ /* 0x000ee20000000a00 */
[----:B------:R-:W5:Y:S01]  /*8990*/  LDCU.64 UR4, c[0x4][0x10] ;  /* 0x01000200ff0477ac */ /* 0x000f620008000a00 */
[----:B-1----:R-:W-:Y:S01]  /*89a0*/  MOV R5, UR9 ;  /* 0x0000000900057c02 */ /* 0x002fe20008000f00 */
[----:B------:R-:W-:Y:S01]  /*89b0*/  IMAD.U32 R4, RZ, RZ, UR8 ;  /* 0x00000008ff047e24 */ /* 0x000fe2000f8e00ff */
[----:B--2---:R-:W-:Y:S01]  /*89c0*/  MOV R7, UR7 ;  /* 0x0000000700077c02 */ /* 0x004fe20008000f00 */
[----:B------:R-:W-:Y:S01]  /*89d0*/  IMAD.U32 R6, RZ, RZ, UR6 ;  /* 0x00000006ff067e24 */ /* 0x000fe2000f8e00ff */
[----:B-----5:R-:W-:Y:S01]  /*89e0*/  MOV R11, UR5 ;  /* 0x00000005000b7c02 */ /* 0x020fe20008000f00 */
[----:B------:R-:W-:Y:S02]  /*89f0*/  IMAD.U32 R10, RZ, RZ, UR4 ;  /* 0x00000004ff0a7e24 */ /* 0x000fe4000f8e00ff */
[----:B------:R-:W-:Y:S07]  /*8a00*/  LEPC R20, `(.L_x_147) ;  /* 0x000000001014794e */ /* 0x000fee0000000000 */
[----:B---34-:R-:W-:Y:S05]  /*8a10*/  CALL.ABS.NOINC R2 ;  /* 0x0000000002007343 */ /* 0x018fea0003c00000 */
.L_x_147:
[----:B------:R-:W-:Y:S01]  /*8a20*/  ISETP.NE.AND P0, PT, R55, RZ, PT ;  /* 0x000000ff3700720c */ /* 0x000fe20003f05270 */
[----:B------:R-:W-:Y:S05]  /*8a30*/  WARPSYNC.ALL ;  /* 0x0000000000007948 */ /* 0x000fea0003800000 */
[----:B------:R-:W-:Y:S01]  /*8a40*/  R2UR UR4, R25 ;  /* 0x00000000190472ca */ /* 0x000fe200000e0000 */
[--C-:B----4-:R-:W-:Y:S01]  /*8a50*/  HADD2.F32 R0, -RZ, R28.reuse.H0_H0 ;  /* 0x2000001cff007230 */ /* 0x110fe20000004100 */
[----:B------:R-:W-:Y:S01]  /*8a60*/  IADD3 R59, PT, PT, R59, 0x290, RZ ;  /* 0x000002903b3b7810 */ /* 0x000fe20007ffe0ff */
[----:B------:R-:W-:Y:S01]  /*8a70*/  HADD2.F32 R2, -RZ, R28.H1_H1 ;  /* 0x3000001cff027230 */ /* 0x000fe20000004100 */
[----:B------:R-:W-:Y:S01]  /*8a80*/  BSSY.RECONVERGENT B0, `(.L_x_148) ;  /* 0x0000059000007945 */ /* 0x000fe20003800200 */
[--C-:B------:R-:W-:Y:S01]  /*8a90*/  HADD2.F32 R20, -RZ, R29.reuse.H0_H0 ;  /* 0x2000001dff147230 */ /* 0x100fe20000004100 */
[----:B------:R-:W-:Y:S01]  /*8aa0*/  LOP3.LUT R59, R59, 0xfefffff8, RZ, 0xc0, !PT ;  /* 0xfefffff83b3b7812 */ /* 0x000fe200078ec0ff */
[----:B------:R-:W-:Y:S02]  /*8ab0*/  HADD2.F32 R21, -RZ, R29.H1_H1 ;  /* 0x3000001dff157230 */ /* 0x000fe40000004100 */
[--C-:B------:R-:W-:Y:S02]  /*8ac0*/  HADD2.F32 R25, -RZ, R30.reuse.H0_H0 ;  /* 0x2000001eff197230 */ /* 0x100fe40000004100 */
[----:B------:R-:W-:Y:S02]  /*8ad0*/  HADD2.F32 R27, -RZ, R30.H1_H1 ;  /* 0x3000001eff1b7230 */ /* 0x000fe40000004100 */
[----:B------:R-:W1:Y:S01]  /*8ae0*/  LDTM.x16 R4, tmem[UR4+0x10] ;  /* 0x00001004000479ee */ /* 0x000e620008240000 */
[----:B------:R-:W-:Y:S01]  /*8af0*/  NOP ;  /* 0x0000000000007918 */ /* 0x000fe20000000000 */
[----:B-1----:R1:W-:Y:S01]  /*8b00*/  SYNCS.ARRIVE.TRANS64.RED.A1T0 RZ, [R59+URZ], RZ ;  /* 0x000000ff3bff79a7 */ /* 0x0023e200081004ff */
[--C-:B------:R-:W-:Y:S02]  /*8b10*/  HADD2.F32 R28, -RZ, R31.reuse.H0_H0 ;  /* 0x2000001fff1c7230 */ /* 0x100fe40000004100 */
[----:B------:R-:W-:Y:S02]  /*8b20*/  HADD2.F32 R29, -RZ, R31.H1_H1 ;  /* 0x3000001fff1d7230 */ /* 0x000fe40000004100 */
        /* <DEDUP_REMOVED lines=8> */
[C---:B------:R-:W-:Y:S01]  /*8bb0*/  FMUL R4, R24.reuse, R4 ;  /* 0x0000000418047220 */ /* 0x040fe20000400000 */
[C---:B------:R-:W-:Y:S01]  /*8bc0*/  FMUL R5, R24.reuse, R5 ;  /* 0x0000000518057220 */ /* 0x040fe20000400000 */
[C---:B------:R-:W-:Y:S01]  /*8bd0*/  FMUL R6, R24.reuse, R6 ;  /* 0x0000000618067220 */ /* 0x040fe20000400000 */
[----:B------:R-:W-:Y:S01]  /*8be0*/  FMUL R3, R24, R9 ;  /* 0x0000000918037220 */ /* 0x000fe20000400000 */
[----:B------:R-:W-:Y:S01]  /*8bf0*/  FFMA R4, R26, R0, R4 ;  /* 0x000000001a047223 */ /* 0x000fe20000000004 */
[----:B------:R-:W-:Y:S01]  /*8c00*/  FMUL R0, R24, R7 ;  /* 0x0000000718007220 */ /* 0x000fe20000400000 */
[C---:B------:R-:W-:Y:S01]  /*8c10*/  FFMA R5, R26.reuse, R2, R5 ;  /* 0x000000021a057223 */ /* 0x040fe20000000005 */
[----:B------:R-:W-:Y:S01]  /*8c20*/  FFMA R6, R26, R20, R6 ;  /* 0x000000141a067223 */ /* 0x000fe20000000006 */
[----:B------:R-:W-:Y:S01]  /*8c30*/  FMUL R2, R24, R8 ;  /* 0x0000000818027220 */ /* 0x000fe20000400000 */
[----:B------:R-:W-:Y:S01]  /*8c40*/  FFMA R0, R26, R21, R0 ;  /* 0x000000151a007223 */ /* 0x000fe20000000000 */
[C---:B------:R-:W-:Y:S01]  /*8c50*/  FMUL R7, R24.reuse, R10 ;  /* 0x0000000a18077220 */ /* 0x040fe20000400000 */
[----:B------:R-:W-:Y:S01]  /*8c60*/  F2FP.F16.F32.PACK_AB R4, R5, R4 ;  /* 0x000000040504723e */ /* 0x000fe200000000ff */
[----:B------:R-:W-:Y:S01]  /*8c70*/  FMUL R11, R24, R11 ;  /* 0x0000000b180b7220 */ /* 0x000fe20000400000 */
[----:B------:R-:W-:Y:S01]  /*8c80*/  FFMA R2, R26, R25, R2 ;  /* 0x000000191a027223 */ /* 0x000fe20000000002 */
[----:B------:R-:W-:Y:S01]  /*8c90*/  F2FP.F16.F32.PACK_AB R5, R0, R6 ;  /* 0x000000060005723e */ /* 0x000fe200000000ff */
[----:B------:R-:W-:Y:S01]  /*8ca0*/  FMUL R8, R24, R12 ;  /* 0x0000000c18087220 */ /* 0x000fe20000400000 */
[----:B------:R-:W-:Y:S01]  /*8cb0*/  MOV R0, UR44 ;  /* 0x0000002c00007c02 */ /* 0x000fe20008000f00 */
[----:B------:R-:W-:Y:S01]  /*8cc0*/  FFMA R3, R26, R27, R3 ;  /* 0x0000001b1a037223 */ /* 0x000fe20000000003 */
[----:B------:R-:W-:Y:S01]  /*8cd0*/  FMUL R9, R24, R13 ;  /* 0x0000000d18097220 */ /* 0x000fe20000400000 */
[----:B------:R-:W-:Y:S01]  /*8ce0*/  FFMA R7, R26, R28, R7 ;  /* 0x0000001c1a077223 */ /* 0x000fe20000000007 */
[----:B------:R-:W-:Y:S01]  /*8cf0*/  FMUL R10, R24, R14 ;  /* 0x0000000e180a7220 */ /* 0x000fe20000400000 */
[----:B------:R-:W-:Y:S01]  /*8d00*/  FFMA R11, R26, R29, R11 ;  /* 0x0000001d1a0b7223 */ /* 0x000fe2000000000b */
[----:B------:R-:W-:Y:S01]  /*8d10*/  FMUL R15, R24, R15 ;  /* 0x0000000f180f7220 */ /* 0x000fe20000400000 */
[----:B------:R-:W-:Y:S01]  /*8d20*/  FFMA R8, R26, R30, R8 ;  /* 0x0000001e1a087223 */ /* 0x000fe20000000008 */
[----:B------:R-:W-:Y:S01]  /*8d30*/  LEA R0, R0, R54, 0xb ;  /* 0x0000003600007211 */ /* 0x000fe200078e58ff */
[----:B------:R-:W-:Y:S01]  /*8d40*/  FMUL R12, R24, R16 ;  /* 0x00000010180c7220 */ /* 0x000fe20000400000 */
[----:B------:R-:W-:Y:S01]  /*8d50*/  FFMA R9, R26, R31, R9 ;  /* 0x0000001f1a097223 */ /* 0x000fe20000000009 */
[----:B------:R-:W-:Y:S01]  /*8d60*/  FMUL R13, R24, R17 ;  /* 0x00000011180d7220 */ /* 0x000fe20000400000 */
[----:B------:R-:W-:Y:S01]  /*8d70*/  FFMA R10, R26, R32, R10 ;  /* 0x000000201a0a7223 */ /* 0x000fe2000000000a */
[----:B------:R-:W-:Y:S01]  /*8d80*/  FMUL R14, R24, R18 ;  /* 0x00000012180e7220 */ /* 0x000fe20000400000 */
[----:B------:R-:W-:Y:S01]  /*8d90*/  FFMA R15, R26, R33, R15 ;  /* 0x000000211a0f7223 */ /* 0x000fe2000000000f */
[----:B------:R-:W-:Y:S01]  /*8da0*/  FMUL R19, R24, R19 ;  /* 0x0000001318137220 */ /* 0x000fe20000400000 */
[----:B------:R-:W-:Y:S01]  /*8db0*/  F2FP.F16.F32.PACK_AB R6, R3, R2 ;  /* 0x000000020306723e */ /* 0x000fe200000000ff */
[C---:B------:R-:W-:Y:S01]  /*8dc0*/  FFMA R12, R26.reuse, R34, R12 ;  /* 0x000000221a0c7223 */ /* 0x040fe2000000000c */
[----:B------:R-:W-:Y:S01]  /*8dd0*/  F2FP.F16.F32.PACK_AB R7, R11, R7 ;  /* 0x000000070b07723e */ /* 0x000fe200000000ff */
[----:B------:R-:W-:Y:S01]  /*8de0*/  FFMA R13, R26, R35, R13 ;  /* 0x000000231a0d7223 */ /* 0x000fe2000000000d */
[----:B------:R-:W-:Y:S01]  /*8df0*/  LEA R0, R0, UR45, 0x1 ;  /* 0x0000002d00007c11 */ /* 0x000fe2000f8e08ff */
[C---:B------:R-:W-:Y:S01]  /*8e00*/  FFMA R14, R26.reuse, R36, R14 ;  /* 0x000000241a0e7223 */ /* 0x040fe2000000000e */
[----:B------:R-:W-:Y:S01]  /*8e10*/  FFMA R19, R26, R37, R19 ;  /* 0x000000251a137223 */ /* 0x000fe20000000013 */
[----:B------:R-:W-:Y:S02]  /*8e20*/  F2FP.F16.F32.PACK_AB R8, R9, R8 ;  /* 0x000000080908723e */ /* 0x000fe400000000ff */
[----:B------:R1:W-:Y:S01]  /*8e30*/  STS.128 [R0+0x300], R4 ;  /* 0x0003000400007388 */ /* 0x0003e20000000c00 */
        /* <DEDUP_REMOVED lines=16> */
[----:B------:R-:W-:Y:S01]  /*8f40*/  ULEA UR6, UR44, UR45, 0xc ;  /* 0x0000002d2c067291 */ /* 0x000fe2000f8e60ff */
[----:B------:R-:W-:Y:S01]  /*8f50*/  R2UR UR12, R57 ;  /* 0x00000000390c72ca */ /* 0x000fe200000e0000 */
[----:B------:R-:W-:Y:S02]  /*8f60*/  UIADD3 UR9, UPT, UPT, UR47, 0x10, URZ ;  /* 0x000000102f097890 */ /* 0x000fe4000fffe0ff */
[----:B------:R-:W-:Y:S02]  /*8f70*/  UIADD3 UR8, UPT, UPT, UR6, 0x300, URZ ;  /* 0x0000030006087890 */ /* 0x000fe4000fffe0ff */
[----:B------:R-:W-:Y:S02]  /*8f80*/  UIADD3 UR6, UPT, UPT, UR6, 0xb00, URZ ;  /* 0x00000b0006067890 */ /* 0x000fe4000fffe0ff */
[----:B------:R-:W-:Y:S02]  /*8f90*/  UIADD3 UR7, UPT, UPT, UR47, 0x30, URZ ;  /* 0x000000302f077890 */ /* 0x000fe4000fffe0ff */
[----:B--2---:R-:W-:Y:S04]  /*8fa0*/  UIADD3 UR4, UP0, UPT, UR14, 0x680, URZ ;  /* 0x000006800e047890 */ /* 0x004fe8000ff1e0ff */
[----:B------:R-:W-:Y:S09]  /*8fb0*/  UIADD3.X UR5, UPT, UPT, URZ, UR15, URZ, UP0, !UPT ;  /* 0x0000000fff057290 */ /* 0x000ff200087fe4ff */
[----:B------:R2:W-:Y:S02]  /*8fc0*/  UTMASTG.4D.IM2COL [UR8], [UR4] ;  /* 0x00000008040073b5 */ /* 0x0005e40008058000 */
[----:B--2---:R-:W-:Y:S01]  /*8fd0*/  UMOV UR8, UR6 ;  /* 0x0000000600087c82 */ /* 0x004fe20008000000 */
[----:B------:R-:W-:Y:S02]  /*8fe0*/  UMOV UR9, UR7 ;  /* 0x0000000700097c82 */ /* 0x000fe40008000000 */
[----:B------:R2:W-:Y:S02]  /*8ff0*/  UTMASTG.4D.IM2COL [UR8], [UR4] ;  /* 0x00000008040073b5 */ /* 0x0005e40008058000 */
[----:B--2---:R0:W-:Y:S02]  /*9000*/  UTMACMDFLUSH ;  /* 0x00000000000079b7 */ /* 0x0041e40000000000 */
.L_x_149:
[----:B------:R-:W-:Y:S05]  /*9010*/  BSYNC.RECONVERGENT B0 ;  /* 0x0000000000007941 */ /* 0x000fea0003800200 */
.L_x_148:
[----:B------:R-:W-:Y:S01]  /*9020*/  UIADD3 UR4, UPT, UPT, UR44, 0x1, URZ ;  /* 0x000000012c047890 */ /* 0x000fe2000fffe0ff */
[----:B------:R-:W-:Y:S03]  /*9030*/  BSSY.RECONVERGENT B0, `(.L_x_150) ;  /* 0x0000008000007945 */ /* 0x000fe60003800200 */
[----:B------:R-:W-:Y:S04]  /*9040*/  UISETP.NE.AND UP0, UPT, UR4, 0x3, UPT ;  /* 0x000000030400788c */ /* 0x000fe8000bf05270 */
[----:B------:R-:W-:Y:S02]  /*9050*/  UISETP.EQ.XOR UP1, UPT, UR46, 0x3, !UP0 ;  /* 0x000000032e00788c */ /* 0x000fe4000c722a70 */
[----:B------:R-:W-:Y:S02]  /*9060*/  USEL UR48, UR4, URZ, UP0 ;  /* 0x000000ff04307287 */ /* 0x000fe40008000000 */
[----:B------:R-:W-:Y:S04]  /*9070*/  USEL UR5, URZ, 0x1, !UP1 ;  /* 0x00000001ff057887 */ /* 0x000fe8000c800000 */
[----:B------:R-:W-:Y:S01]  /*9080*/  ULOP3.LUT UR51, UR51, UR5, URZ, 0x3c, !UPT ;  /* 0x0000000533337292 */ /* 0x000fe2000f8e3cff */
[----:B------:R-:W-:Y:S11]  /*9090*/  @P0 BRA `(.L_x_151) ;  /* 0x0000000000040947 */ /* 0x000ff60003800000 */
[----:B------:R-:W-:Y:S04]  /*90a0*/  DEPBAR.LE SB0, 0x1 ;  /* 0x000080400000791a */ /* 0x000fe80000000000 */
.L_x_151:
[----:B------:R-:W-:Y:S05]  /*90b0*/  BSYNC.RECONVERGENT B0 ;  /* 0x0000000000007941 */ /* 0x000fea0003800200 */
.L_x_150:
[----:B------:R-:W-:Y:S01]  /*90c0*/  BAR.SYNC.DEFER_BLOCKING 0x1, 0x80 ;  /* 0x0042000000007b1d */ /* 0x000fe20000010000 */
[----:B------:R-:W-:Y:S01]  /*90d0*/  UISETP.NE.AND UP0, UPT, UR50, -0x2, UPT ;  /* 0xfffffffe3200788c */ /* 0x000fe2000bf05270 */
[----:B------:R-:W-:Y:S08]  /*90e0*/  IADD3 R22, PT, PT, R22, 0x1, RZ ;  /* 0x0000000116167810 */ /* 0x000ff00007ffe0ff */
[----:B------:R-:W-:Y:S05]  /*90f0*/  BRA.U !UP0, `(.L_x_152) ;  /* 0x0000000108287547 */ /* 0x000fea000b800000 */
[----:B-1----:R-:W1:Y:S01]  /*9100*/  S2R R0, SR_CgaCtaId ;  /* 0x0000000000007919 */ /* 0x002e620000008800 */
[----:B------:R-:W-:Y:S01]  /*9110*/  ISETP.NE.AND P0, PT, R61, RZ, PT ;  /* 0x000000ff3d00720c */ /* 0x000fe20003f05270 */
[----:B------:R-:W-:Y:S01]  /*9120*/  IMAD.U32 R2, RZ, RZ, UR49 ;  /* 0x00000031ff027e24 */ /* 0x000fe2000f8e00ff */
[----:B------:R-:W-:Y:S04]  /*9130*/  UIADD3 UR4, UPT, UPT, UR49, 0x1, URZ ;  /* 0x0000000131047890 */ /* 0x000fe8000fffe0ff */
[----:B------:R-:W-:Y:S04]  /*9140*/  UISETP.NE.AND UP0, UPT, UR4, 0x3, UPT ;  /* 0x000000030400788c */ /* 0x000fe8000bf05270 */
[----:B------:R-:W-:Y:S03]  /*9150*/  USEL UR49, UR4, URZ, UP0 ;  /* 0x000000ff04317287 */ /* 0x000fe60008000000 */
[----:B------:R-:W-:Y:S05]  /*9160*/  @P0 LEA R2, R2, UR45, 0x3 ;  /* 0x0000002d02020c11 */ /* 0x000fea000f8e18ff */
[----:B------:R-:W-:Y:S05]  /*9170*/  @P0 VIADD R2, R2, 0x248 ;  /* 0x0000024802020836 */ /* 0x000fea0000000000 */
[----:B-1----:R-:W-:Y:S04]  /*9180*/  @P0 PRMT R0, R0, 0x654, R2 ;  /* 0x0000065400000816 */ /* 0x002fe80000000002 */
[----:B------:R2:W-:Y:S03]  /*9190*/  @P0 SYNCS.ARRIVE.TRANS64.RED.A1T0 RZ, [R0+URZ], RZ ;  /* 0x000000ff00ff09a7 */ /* 0x0005e600081004ff */
.L_x_152:
[----:B------:R-:W-:Y:S01]  /*91a0*/  R2UR UR5, R49 ;  /* 0x00000000310572ca */ /* 0x000fe200000e0000 */
[----:B------:R-:W-:Y:S01]  /*91b0*/  UISETP.NE.AND UP0, UPT, UR60, URZ, UPT ;  /* 0x000000ff3c00728c */ /* 0x000fe2000bf05270 */
[----:B------:R-:W-:Y:S01]  /*91c0*/  R2UR UR4, R50 ;  /* 0x00000000320472ca */ /* 0x000fe200000e0000 */
[----:B------:R-:W-:Y:S01]  /*91d0*/  UIADD3 UR50, UPT, UPT, UR50, 0x2, URZ ;  /* 0x0000000232327890 */ /* 0x000fe2000fffe0ff */
[----:B------:R-:W-:Y:S01]  /*91e0*/  ISETP.NE.AND P0, PT, R22, 0x2, PT ;  /* 0x000000021600780c */ /* 0x000fe20003f05270 */
[----:B------:R-:W-:Y:S01]  /*91f0*/  UMOV UR46, UR61 ;  /* 0x0000003d002e7c82 */ /* 0x000fe20008000000 */
[----:B------:R-:W-:Y:S02]  /*9200*/  LOP3.LUT R52, R52, 0x1, RZ, 0x3c, !PT ;  /* 0x0000000134347812 */ /* 0x000fe400078e3cff */
[----:B-12---:R-:W-:Y:S02]  /*9210*/  SEL R0, RZ, 0x1, P0 ;  /* 0x00000001ff007807 */ /* 0x006fe40000000000 */
[----:B------:R-:W-:Y:S02]  /*9220*/  SEL R22, R22, RZ, P0 ;  /* 0x000000ff16167207 */ /* 0x000fe40000000000 */
[----:B------:R-:W-:Y:S01]  /*9230*/  LOP3.LUT R53, R53, R0, RZ, 0x3c, !PT ;  /* 0x0000000035357212 */ /* 0x000fe200078e3cff */
[----:B------:R-:W-:Y:S02]  /*9240*/  UIADD3 UR20, UPT, UPT, UR36, UR5, URZ ;  /* 0x0000000524147290 */ /* 0x000fe4000fffe0ff */
[----:B------:R-:W-:Y:S01]  /*9250*/  UIADD3 UR44, UPT, UPT, UR37, UR4, URZ ;  /* 0x00000004252c7290 */ /* 0x000fe2000fffe0ff */
[----:B------:R-:W-:Y:S11]  /*9260*/  BRA.U UP0, `(.L_x_153) ;  /* 0xffffffdd000c7547 */ /* 0x000ff6000b83ffff */
[----:B------:R-:W-:-:S13]  /*9270*/  R2UR UR4, R51 ;  /* 0x00000000330472ca */ /* 0x000fda00000e0000 */
[----:B------:R-:W-:-:S09]  /*9280*/  UISETP.NE.AND UP0, UPT, UR4, URZ, UPT ;  /* 0x000000ff0400728c */ /* 0x000fd2000bf05270 */
[----:B------:R-:W-:Y:S05]  /*9290*/  BRA.U !UP0, `(.L_x_154) ;  /* 0x0000000108487547 */ /* 0x000fea000b800000 */
[----:B------:R-:W1:Y:S02]  /*92a0*/  LDCU.64 UR4, c[0x0][0x890] ;  /* 0x00011200ff0477ac */ /* 0x000e640008000a00 */
[----:B-1----:R-:W-:-:S04]  /*92b0*/  UISETP.NE.U32.AND UP0, UPT, UR4, URZ, UPT ;  /* 0x000000ff0400728c */ /* 0x002fc8000bf05070 */
[----:B------:R-:W-:-:S09]  /*92c0*/  UISETP.NE.AND.EX UP0, UPT, UR5, URZ, UPT, UP0 ;  /* 0x000000ff0500728c */ /* 0x000fd2000bf05300 */
[----:B------:R-:W-:Y:S05]  /*92d0*/  BRA.U UP0, `(.L_x_155) ;  /* 0x00000001000c7547 */ /* 0x000fea000b800000 */
[----:B------:R-:W-:-:S13]  /*92e0*/  FSETP.NEU.AND P0, PT, R26, RZ, PT ;  /* 0x000000ff1a00720b */ /* 0x000fda0003f0d000 */
[----:B------:R-:W-:Y:S05]  /*92f0*/  @!P0 EXIT ;  /* 0x000000000000894d */ /* 0x000fea0003800000 */
[----:B------:R-:W-:Y:S05]  /*9300*/  BRA `(.L_x_154) ;  /* 0x00000000002c7947 */ /* 0x000fea0003800000 */
.L_x_155:
[----:B------:R-:W-:Y:S01]  /*9310*/  ISETP.NE.AND P0, PT, R60, RZ, PT ;  /* 0x000000ff3c00720c */ /* 0x000fe20003f05270 */
[----:B------:R-:W-:-:S12]  /*9320*/  BSSY.RECONVERGENT B0, `(.L_x_154) ;  /* 0x0000009000007945 */ /* 0x000fd80003800200 */
[----:B------:R-:W-:Y:S05]  /*9330*/  @P0 BRA `(.L_x_156) ;  /* 0x0000000000140947 */ /* 0x000fea0003800000 */
[----:B------:R-:W1:Y:S02]  /*9340*/  LDCU.64 UR4, c[0x0][0x888] ;  /* 0x00011100ff0477ac */ /* 0x000e640008000a00 */
[----:B-1----:R-:W-:-:S04]  /*9350*/  ISETP.NE.U32.AND P0, PT, RZ, UR4, PT ;  /* 0x00000004ff007c0c */ /* 0x002fc8000bf05070 */
[----:B------:R-:W-:-:S13]  /*9360*/  ISETP.NE.AND.EX P0, PT, RZ, UR5, PT, P0 ;  /* 0x00000005ff007c0c */ /* 0x000fda000bf05300 */
[----:B------:R-:W-:Y:S05]  /*9370*/  @!P0 EXIT ;  /* 0x000000000000894d */ /* 0x000fea0003800000 */
[----:B------:R-:W-:Y:S05]  /*9380*/  BRA `(.L_x_157) ;  /* 0x0000000000087947 */ /* 0x000fea0003800000 */
.L_x_156:
[----:B------:R-:W-:-:S13]  /*9390*/  FSETP.NEU.AND P0, PT, R26, RZ, PT ;  /* 0x000000ff1a00720b */ /* 0x000fda0003f0d000 */
[----:B------:R-:W-:Y:S05]  /*93a0*/  @!P0 EXIT ;  /* 0x000000000000894d */ /* 0x000fea0003800000 */
.L_x_157:
[----:B------:R-:W-:Y:S05]  /*93b0*/  BSYNC.RECONVERGENT B0 ;  /* 0x0000000000007941 */ /* 0x000fea0003800200 */
.L_x_154:
[----:B------:R-:W1:Y:S01]  /*93c0*/  S2UR UR5, SR_CgaCtaId ;  /* 0x00000000000579c3 */ /* 0x000e620000008800 */
[----:B------:R-:W-:Y:S01]  /*93d0*/  ULEA UR4, UR49, UR45, 0x3 ;  /* 0x0000002d31047291 */ /* 0x000fe2000f8e18ff */
[----:B------:R-:W-:-:S04]  /*93e0*/  DEPBAR.LE SB0, 0x0 ;  /* 0x000080000000791a */ /* 0x000fc80000000000 */
[----:B------:R-:W-:-:S04]  /*93f0*/  UIADD3 UR4, UPT, UPT, UR4, 0x248, URZ ;  /* 0x0000024804047890 */ /* 0x000fc8000fffe0ff */
[----:B-1----:R-:W-:-:S09]  /*9400*/  UPRMT UR4, UR5, 0x654, UR4 ;  /* 0x0000065405047896 */ /* 0x002fd20008000004 */
[----:B------:R-:W-:Y:S01]  /*9410*/  SYNCS.ARRIVE.TRANS64.RED.A1T0 RZ, [UR4], RZ ;  /* 0x000000ffffff79a7 */ /* 0x000fe20008100404 */
[----:B------:R-:W-:Y:S05]  /*9420*/  EXIT ;  /* 0x000000000000794d */ /* 0x000fea0003800000 */
.L_x_25:
[----:B------:R-:W-:Y:S07]  /*9430*/  MOV R0, UR17 ;  /* 0x0000001100007c02 */ /* 0x000fee0008000f00 */
.L_x_158:
[----:B-1----:R1:W2:Y:S02]  /*9440*/  SYNCS.PHASECHK.TRANS64.TRYWAIT P0, [R0+URZ+0x118], R4 ;  /* 0x00011804000075a7 */ /* 0x0022a400080011ff */
[----:B--2---:R-:W-:Y:S05]  /*9450*/  @!P0 NANOSLEEP.SYNCS 0x989680 ;  /* 0x009896800000895d */ /* 0x004fea0003900000 */
[----:B------:R-:W2:Y:S02]  /*9460*/  @!P0 SYNCS.PHASECHK.TRANS64 P0, [R0+URZ+0x118], R4 ;  /* 0x00011804000085a7 */ /* 0x000ea400080010ff */
[----:B--2---:R-:W-:Y:S05]  /*9470*/  @!P0 BRA `(.L_x_158) ;  /* 0xfffffffc00f08947 */ /* 0x004fea000383ffff */
[----:B------:R-:W-:Y:S05]  /*9480*/  BRA `(.L_x_24) ;  /* 0xffffff8800987947 */ /* 0x000fea000383ffff */
.L_x_32:
[----:B------:R-:W-:Y:S07]  /*9490*/  MOV R0, UR17 ;  /* 0x0000001100007c02 */ /* 0x000fee0008000f00 */
.L_x_159:
[----:B-1----:R1:W2:Y:S02]  /*94a0*/  SYNCS.PHASECHK.TRANS64.TRYWAIT P0, [R0+URZ+0x118], R4 ;  /* 0x00011804000075a7 */ /* 0x0022a400080011ff */
[----:B--2---:R-:W-:Y:S05]  /*94b0*/  @!P0 NANOSLEEP.SYNCS 0x989680 ;  /* 0x009896800000895d */ /* 0x004fea0003900000 */
[----:B------:R-:W2:Y:S02]  /*94c0*/  @!P0 SYNCS.PHASECHK.TRANS64 P0, [R0+URZ+0x118], R4 ;  /* 0x00011804000085a7 */ /* 0x000ea400080010ff */
[----:B--2---:R-:W-:Y:S05]  /*94d0*/  @!P0 BRA `(.L_x_159) ;  /* 0xfffffffc00f08947 */ /* 0x004fea000383ffff */
[----:B------:R-:W-:Y:S05]  /*94e0*/  BRA `(.L_x_31) ;  /* 0xffffff8c00f47947 */ /* 0x000fea000383ffff */
.L_x_37:
[----:B------:R-:W-:-:S07]  /*94f0*/  MOV R0, UR25 ;  /* 0x0000001900007c02 */ /* 0x000fce0008000f00 */
.L_x_160:
[----:B-1----:R1:W2:Y:S02]  /*9500*/  SYNCS.PHASECHK.TRANS64.TRYWAIT P0, [R0+URZ+0x270], R3 ;  /* 0x00027003000075a7 */ /* 0x0022a400080011ff */
[----:B--2---:R-:W-:Y:S05]  /*9510*/  @!P0 NANOSLEEP.SYNCS 0x989680 ;  /* 0x009896800000895d */ /* 0x004fea0003900000 */
[----:B------:R-:W2:Y:S02]  /*9520*/  @!P0 SYNCS.PHASECHK.TRANS64 P0, [R0+URZ+0x270], R3 ;  /* 0x00027003000085a7 */ /* 0x000ea400080010ff */
[----:B--2---:R-:W-:Y:S05]  /*9530*/  @!P0 BRA `(.L_x_160) ;  /* 0xfffffffc00f08947 */ /* 0x004fea000383ffff */
[----:B------:R-:W-:Y:S05]  /*9540*/  BRA `(.L_x_161) ;  /* 0xffffff9000c07947 */ /* 0x000fea000383ffff */
.L_x_41:
[----:B------:R-:W-:-:S07]  /*9550*/  MOV R0, UR4 ;  /* 0x0000000400007c02 */ /* 0x000fce0008000f00 */
.L_x_162:
[----:B-1----:R1:W2:Y:S02]  /*9560*/  SYNCS.PHASECHK.TRANS64.TRYWAIT P0, [R0+URZ], R2 ;  /* 0x00000002000075a7 */ /* 0x0022a400080011ff */
[----:B--2---:R-:W-:Y:S05]  /*9570*/  @!P0 NANOSLEEP.SYNCS 0x989680 ;  /* 0x009896800000895d */ /* 0x004fea0003900000 */
[----:B------:R-:W2:Y:S02]  /*9580*/  @!P0 SYNCS.PHASECHK.TRANS64 P0, [R0+URZ], R2 ;  /* 0x00000002000085a7 */ /* 0x000ea400080010ff */
[----:B--2---:R-:W-:Y:S05]  /*9590*/  @!P0 BRA `(.L_x_162) ;  /* 0xfffffffc00f08947 */ /* 0x004fea000383ffff */
[----:B------:R-:W-:Y:S05]  /*95a0*/  BRA `(.L_x_163) ;  /* 0xffffff9800587947 */ /* 0x000fea000383ffff */
.L_x_42:
[----:B------:R-:W-:-:S07]  /*95b0*/  MOV R0, UR5 ;  /* 0x0000000500007c02 */ /* 0x000fce0008000f00 */
.L_x_164:
[----:B-1----:R1:W2:Y:S02]  /*95c0*/  SYNCS.PHASECHK.TRANS64.TRYWAIT P0, [R0+URZ], R2 ;  /* 0x00000002000075a7 */ /* 0x0022a400080011ff */
[----:B--2---:R-:W-:Y:S05]  /*95d0*/  @!P0 NANOSLEEP.SYNCS 0x989680 ;  /* 0x009896800000895d */ /* 0x004fea0003900000 */
[----:B------:R-:W2:Y:S02]  /*95e0*/  @!P0 SYNCS.PHASECHK.TRANS64 P0, [R0+URZ], R2 ;  /* 0x00000002000085a7 */ /* 0x000ea400080010ff */
[----:B--2---:R-:W-:Y:S05]  /*95f0*/  @!P0 BRA `(.L_x_164) ;  /* 0xfffffffc00f08947 */ /* 0x004fea000383ffff */
[----:B------:R-:W-:Y:S05]  /*9600*/  BRA `(.L_x_165) ;  /* 0xffffff9800687947 */ /* 0x000fea000383ffff */
.L_x_43:
[----:B------:R-:W-:-:S07]  /*9610*/  MOV R0, UR5 ;  /* 0x0000000500007c02 */ /* 0x000fce0008000f00 */
.L_x_166:
[----:B-1----:R1:W2:Y:S02]  /*9620*/  SYNCS.PHASECHK.TRANS64.TRYWAIT P0, [R0+URZ], R2 ;  /* 0x00000002000075a7 */ /* 0x0022a400080011ff */
[----:B--2---:R-:W-:Y:S05]  /*9630*/  @!P0 NANOSLEEP.SYNCS 0x989680 ;  /* 0x009896800000895d */ /* 0x004fea0003900000 */
[----:B------:R-:W2:Y:S02]  /*9640*/  @!P0 SYNCS.PHASECHK.TRANS64 P0, [R0+URZ], R2 ;  /* 0x00000002000085a7 */ /* 0x000ea400080010ff */
[----:B--2---:R-:W-:Y:S05]  /*9650*/  @!P0 BRA `(.L_x_166) ;  /* 0xfffffffc00f08947 */ /* 0x004fea000383ffff */
[----:B------:R-:W-:Y:S05]  /*9660*/  BRA `(.L_x_167) ;  /* 0xffffff9800787947 */ /* 0x000fea000383ffff */
.L_x_44:
[----:B------:R-:W-:-:S07]  /*9670*/  MOV R0, UR5 ;  /* 0x0000000500007c02 */ /* 0x000fce0008000f00 */
.L_x_168:
[----:B-1----:R1:W2:Y:S02]  /*9680*/  SYNCS.PHASECHK.TRANS64.TRYWAIT P0, [R0+URZ], R2 ;  /* 0x00000002000075a7 */ /* 0x0022a400080011ff */
[----:B--2---:R-:W-:Y:S05]  /*9690*/  @!P0 NANOSLEEP.SYNCS 0x989680 ;  /* 0x009896800000895d */ /* 0x004fea0003900000 */
[----:B------:R-:W2:Y:S02]  /*96a0*/  @!P0 SYNCS.PHASECHK.TRANS64 P0, [R0+URZ], R2 ;  /* 0x00000002000085a7 */ /* 0x000ea400080010ff */
[----:B--2---:R-:W-:Y:S05]  /*96b0*/  @!P0 BRA `(.L_x_168) ;  /* 0xfffffffc00f08947 */ /* 0x004fea000383ffff */
[----:B------:R-:W-:Y:S05]  /*96c0*/  BRA `(.L_x_169) ;  /* 0xffffff9800887947 */ /* 0x000fea000383ffff */
.L_x_45:
[----:B------:R-:W-:-:S07]  /*96d0*/  MOV R0, UR5 ;  /* 0x0000000500007c02 */ /* 0x000fce0008000f00 */
.L_x_170:
[----:B-1----:R1:W2:Y:S02]  /*96e0*/  SYNCS.PHASECHK.TRANS64.TRYWAIT P0, [R0+URZ], R2 ;  /* 0x00000002000075a7 */ /* 0x0022a400080011ff */
[----:B--2---:R-:W-:Y:S05]  /*96f0*/  @!P0 NANOSLEEP.SYNCS 0x989680 ;  /* 0x009896800000895d */ /* 0x004fea0003900000 */
[----:B------:R-:W2:Y:S02]  /*9700*/  @!P0 SYNCS.PHASECHK.TRANS64 P0, [R0+URZ], R2 ;  /* 0x00000002000085a7 */ /* 0x000ea400080010ff */
[----:B--2---:R-:W-:Y:S05]  /*9710*/  @!P0 BRA `(.L_x_170) ;  /* 0xfffffffc00f08947 */ /* 0x004fea000383ffff */
[----:B------:R-:W-:Y:S05]  /*9720*/  BRA `(.L_x_171) ;  /* 0xffffff9800987947 */ /* 0x000fea000383ffff */
.L_x_46:
[----:B------:R-:W-:-:S07]  /*9730*/  MOV R0, UR5 ;  /* 0x0000000500007c02 */ /* 0x000fce0008000f00 */
.L_x_172:
[----:B-1----:R1:W2:Y:S02]  /*9740*/  SYNCS.PHASECHK.TRANS64.TRYWAIT P0, [R0+URZ], R2 ;  /* 0x00000002000075a7 */ /* 0x0022a400080011ff */
[----:B--2---:R-:W-:Y:S05]  /*9750*/  @!P0 NANOSLEEP.SYNCS 0x989680 ;  /* 0x009896800000895d */ /* 0x004fea0003900000 */
[----:B------:R-:W2:Y:S02]  /*9760*/  @!P0 SYNCS.PHASECHK.TRANS64 P0, [R0+URZ], R2 ;  /* 0x00000002000085a7 */ /* 0x000ea400080010ff */
[----:B--2---:R-:W-:Y:S05]  /*9770*/  @!P0 BRA `(.L_x_172) ;  /* 0xfffffffc00f08947 */ /* 0x004fea000383ffff */
[----:B------:R-:W-:Y:S05]  /*9780*/  BRA `(.L_x_173) ;  /* 0xffffff9800a87947 */ /* 0x000fea000383ffff */
.L_x_47:
[----:B------:R-:W-:-:S07]  /*9790*/  MOV R0, UR5 ;  /* 0x0000000500007c02 */ /* 0x000fce0008000f00 */
.L_x_174:
[----:B-1----:R1:W2:Y:S02]  /*97a0*/  SYNCS.PHASECHK.TRANS64.TRYWAIT P0, [R0+URZ], R2 ;  /* 0x00000002000075a7 */ /* 0x0022a400080011ff */
[----:B--2---:R-:W-:Y:S05]  /*97b0*/  @!P0 NANOSLEEP.SYNCS 0x989680 ;  /* 0x009896800000895d */ /* 0x004fea0003900000 */
[----:B------:R-:W2:Y:S02]  /*97c0*/  @!P0 SYNCS.PHASECHK.TRANS64 P0, [R0+URZ], R2 ;  /* 0x00000002000085a7 */ /* 0x000ea400080010ff */
[----:B--2---:R-:W-:Y:S05]  /*97d0*/  @!P0 BRA `(.L_x_174) ;  /* 0xfffffffc00f08947 */ /* 0x004fea000383ffff */
[----:B------:R-:W-:Y:S05]  /*97e0*/  BRA `(.L_x_175) ;  /* 0xffffff9800b87947 */ /* 0x000fea000383ffff */
.L_x_48:
[----:B------:R-:W-:-:S07]  /*97f0*/  MOV R0, UR5 ;  /* 0x0000000500007c02 */ /* 0x000fce0008000f00 */
.L_x_176:
[----:B-1----:R1:W2:Y:S02]  /*9800*/  SYNCS.PHASECHK.TRANS64.TRYWAIT P0, [R0+URZ], R2 ;  /* 0x00000002000075a7 */ /* 0x0022a400080011ff */
[----:B--2---:R-:W-:Y:S05]  /*9810*/  @!P0 NANOSLEEP.SYNCS 0x989680 ;  /* 0x009896800000895d */ /* 0x004fea0003900000 */
[----:B------:R-:W2:Y:S02]  /*9820*/  @!P0 SYNCS.PHASECHK.TRANS64 P0, [R0+URZ], R2 ;  /* 0x00000002000085a7 */ /* 0x000ea400080010ff */
[----:B--2---:R-:W-:Y:S05]  /*9830*/  @!P0 BRA `(.L_x_176) ;  /* 0xfffffffc00f08947 */ /* 0x004fea000383ffff */
[----:B------:R-:W-:Y:S05]  /*9840*/  BRA `(.L_x_177) ;  /* 0xffffff9800c87947 */ /* 0x000fea000383ffff */
.L_x_49:
[----:B------:R-:W-:-:S07]  /*9850*/  MOV R0, UR5 ;  /* 0x0000000500007c02 */ /* 0x000fce0008000f00 */
.L_x_178:
[----:B-1----:R1:W2:Y:S02]  /*9860*/  SYNCS.PHASECHK.TRANS64.TRYWAIT P0, [R0+URZ], R2 ;  /* 0x00000002000075a7 */ /* 0x0022a400080011ff */
[----:B--2---:R-:W-:Y:S05]  /*9870*/  @!P0 NANOSLEEP.SYNCS 0x989680 ;  /* 0x009896800000895d */ /* 0x004fea0003900000 */
[----:B------:R-:W2:Y:S02]  /*9880*/  @!P0 SYNCS.PHASECHK.TRANS64 P0, [R0+URZ], R2 ;  /* 0x00000002000085a7 */ /* 0x000ea400080010ff */
[----:B--2---:R-:W-:Y:S05]  /*9890*/  @!P0 BRA `(.L_x_178) ;  /* 0xfffffffc00f08947 */ /* 0x004fea000383ffff */
[----:B------:R-:W-:Y:S05]  /*98a0*/  BRA `(.L_x_179) ;  /* 0xffffff9800d87947 */ /* 0x000fea000383ffff */
.L_x_50:
[----:B------:R-:W-:-:S07]  /*98b0*/  MOV R0, UR5 ;  /* 0x0000000500007c02 */ /* 0x000fce0008000f00 */
.L_x_180:
[----:B-1----:R1:W2:Y:S02]  /*98c0*/  SYNCS.PHASECHK.TRANS64.TRYWAIT P0, [R0+URZ], R2 ;  /* 0x00000002000075a7 */ /* 0x0022a400080011ff */
[----:B--2---:R-:W-:Y:S05]  /*98d0*/  @!P0 NANOSLEEP.SYNCS 0x989680 ;  /* 0x009896800000895d */ /* 0x004fea0003900000 */
[----:B------:R-:W2:Y:S02]  /*98e0*/  @!P0 SYNCS.PHASECHK.TRANS64 P0, [R0+URZ], R2 ;  /* 0x00000002000085a7 */ /* 0x000ea400080010ff */
[----:B--2---:R-:W-:Y:S05]  /*98f0*/  @!P0 BRA `(.L_x_180) ;  /* 0xfffffffc00f08947 */ /* 0x004fea000383ffff */
[----:B------:R-:W-:Y:S05]  /*9900*/  BRA `(.L_x_181) ;  /* 0xffffff9800e87947 */ /* 0x000fea000383ffff */
.L_x_51:
[----:B------:R-:W-:-:S07]  /*9910*/  MOV R0, UR5 ;  /* 0x0000000500007c02 */ /* 0x000fce0008000f00 */
.L_x_182:
[----:B-1----:R1:W2:Y:S02]  /*9920*/  SYNCS.PHASECHK.TRANS64.TRYWAIT P0, [R0+URZ], R2 ;  /* 0x00000002000075a7 */ /* 0x0022a400080011ff */
[----:B--2---:R-:W-:Y:S05]  /*9930*/  @!P0 NANOSLEEP.SYNCS 0x989680 ;  /* 0x009896800000895d */ /* 0x004fea0003900000 */
[----:B------:R-:W2:Y:S02]  /*9940*/  @!P0 SYNCS.PHASECHK.TRANS64 P0, [R0+URZ], R2 ;  /* 0x00000002000085a7 */ /* 0x000ea400080010ff */
[----:B--2---:R-:W-:Y:S05]  /*9950*/  @!P0 BRA `(.L_x_182) ;  /* 0xfffffffc00f08947 */ /* 0x004fea000383ffff */
[----:B------:R-:W-:Y:S05]  /*9960*/  BRA `(.L_x_183) ;  /* 0xffffff9800f87947 */ /* 0x000fea000383ffff */
.L_x_52:
[----:B------:R-:W-:-:S07]  /*9970*/  MOV R0, UR5 ;  /* 0x0000000500007c02 */ /* 0x000fce0008000f00 */
.L_x_184:
[----:B-1----:R1:W2:Y:S02]  /*9980*/  SYNCS.PHASECHK.TRANS64.TRYWAIT P0, [R0+URZ], R2 ;  /* 0x00000002000075a7 */ /* 0x0022a400080011ff */
[----:B--2---:R-:W-:Y:S05]  /*9990*/  @!P0 NANOSLEEP.SYNCS 0x989680 ;  /* 0x009896800000895d */ /* 0x004fea0003900000 */
[----:B------:R-:W2:Y:S02]  /*99a0*/  @!P0 SYNCS.PHASECHK.TRANS64 P0, [R0+URZ], R2 ;  /* 0x00000002000085a7 */ /* 0x000ea400080010ff */
[----:B--2---:R-:W-:Y:S05]  /*99b0*/  @!P0 BRA `(.L_x_184) ;  /* 0xfffffffc00f08947 */ /* 0x004fea000383ffff */
[----:B------:R-:W-:Y:S05]  /*99c0*/  BRA `(.L_x_185) ;  /* 0xffffff9c00087947 */ /* 0x000fea000383ffff */
.L_x_53:
[----:B------:R-:W-:-:S07]  /*99d0*/  MOV R0, UR5 ;  /* 0x0000000500007c02 */ /* 0x000fce0008000f00 */
.L_x_186:
[----:B-1----:R1:W2:Y:S02]  /*99e0*/  SYNCS.PHASECHK.TRANS64.TRYWAIT P0, [R0+URZ], R2 ;  /* 0x00000002000075a7 */ /* 0x0022a400080011ff */
[----:B--2---:R-:W-:Y:S05]  /*99f0*/  @!P0 NANOSLEEP.SYNCS 0x989680 ;  /* 0x009896800000895d */ /* 0x004fea0003900000 */
[----:B------:R-:W2:Y:S02]  /*9a00*/  @!P0 SYNCS.PHASECHK.TRANS64 P0, [R0+URZ], R2 ;  /* 0x00000002000085a7 */ /* 0x000ea400080010ff */
[----:B--2---:R-:W-:Y:S05]  /*9a10*/  @!P0 BRA `(.L_x_186) ;  /* 0xfffffffc00f08947 */ /* 0x004fea000383ffff */
[----:B------:R-:W-:Y:S05]  /*9a20*/  BRA `(.L_x_187) ;  /* 0xffffff9c00187947 */ /* 0x000fea000383ffff */
.L_x_54:
[----:B------:R-:W-:-:S07]  /*9a30*/  MOV R0, UR5 ;  /* 0x0000000500007c02 */ /* 0x000fce0008000f00 */
.L_x_188:
[----:B-1----:R1:W2:Y:S02]  /*9a40*/  SYNCS.PHASECHK.TRANS64.TRYWAIT P0, [R0+URZ], R2 ;  /* 0x00000002000075a7 */ /* 0x0022a400080011ff */
[----:B--2---:R-:W-:Y:S05]  /*9a50*/  @!P0 NANOSLEEP.SYNCS 0x989680 ;  /* 0x009896800000895d */ /* 0x004fea0003900000 */
[----:B------:R-:W2:Y:S02]  /*9a60*/  @!P0 SYNCS.PHASECHK.TRANS64 P0, [R0+URZ], R2 ;  /* 0x00000002000085a7 */ /* 0x000ea400080010ff */
[----:B--2---:R-:W-:Y:S05]  /*9a70*/  @!P0 BRA `(.L_x_188) ;  /* 0xfffffffc00f08947 */ /* 0x004fea000383ffff */
[----:B------:R-:W-:Y:S05]  /*9a80*/  BRA `(.L_x_189) ;  /* 0xffffff9c00287947 */ /* 0x000fea000383ffff */
.L_x_55:
[----:B------:R-:W-:-:S07]  /*9a90*/  MOV R0, UR5 ;  /* 0x0000000500007c02 */ /* 0x000fce0008000f00 */
.L_x_190:
[----:B-1----:R1:W2:Y:S02]  /*9aa0*/  SYNCS.PHASECHK.TRANS64.TRYWAIT P0, [R0+URZ], R2 ;  /* 0x00000002000075a7 */ /* 0x0022a400080011ff */
[----:B--2---:R-:W-:Y:S05]  /*9ab0*/  @!P0 NANOSLEEP.SYNCS 0x989680 ;  /* 0x009896800000895d */ /* 0x004fea0003900000 */
[----:B------:R-:W2:Y:S02]  /*9ac0*/  @!P0 SYNCS.PHASECHK.TRANS64 P0, [R0+URZ], R2 ;  /* 0x00000002000085a7 */ /* 0x000ea400080010ff */
[----:B--2---:R-:W-:Y:S05]  /*9ad0*/  @!P0 BRA `(.L_x_190) ;  /* 0xfffffffc00f08947 */ /* 0x004fea000383ffff */
[----:B------:R-:W-:Y:S05]  /*9ae0*/  BRA `(.L_x_191) ;  /* 0xffffff9c00387947 */ /* 0x000fea000383ffff */
.L_x_56:
[----:B------:R-:W-:-:S07]  /*9af0*/  MOV R0, UR5 ;  /* 0x0000000500007c02 */ /* 0x000fce0008000f00 */
.L_x_192:
[----:B-1----:R1:W2:Y:S02]  /*9b00*/  SYNCS.PHASECHK.TRANS64.TRYWAIT P0, [R0+URZ], R2 ;  /* 0x00000002000075a7 */ /* 0x0022a400080011ff */
[----:B--2---:R-:W-:Y:S05]  /*9b10*/  @!P0 NANOSLEEP.SYNCS 0x989680 ;  /* 0x009896800000895d */ /* 0x004fea0003900000 */
[----:B------:R-:W2:Y:S02]  /*9b20*/  @!P0 SYNCS.PHASECHK.TRANS64 P0, [R0+URZ], R2 ;  /* 0x00000002000085a7 */ /* 0x000ea400080010ff */
[----:B--2---:R-:W-:Y:S05]  /*9b30*/  @!P0 BRA `(.L_x_192) ;  /* 0xfffffffc00f08947 */ /* 0x004fea000383ffff */
[----:B------:R-:W-:Y:S05]  /*9b40*/  BRA `(.L_x_193) ;  /* 0xffffff9c00487947 */ /* 0x000fea000383ffff */
.L_x_57:
[----:B------:R-:W-:-:S07]  /*9b50*/  MOV R0, UR5 ;  /* 0x0000000500007c02 */ /* 0x000fce0008000f00 */
.L_x_194:
[----:B-1----:R1:W2:Y:S02]  /*9b60*/  SYNCS.PHASECHK.TRANS64.TRYWAIT P0, [R0+URZ], R2 ;  /* 0x00000002000075a7 */ /* 0x0022a400080011ff */
[----:B--2---:R-:W-:Y:S05]  /*9b70*/  @!P0 NANOSLEEP.SYNCS 0x989680 ;  /* 0x009896800000895d */ /* 0x004fea0003900000 */
[----:B------:R-:W2:Y:S02]  /*9b80*/  @!P0 SYNCS.PHASECHK.TRANS64 P0, [R0+URZ], R2 ;  /* 0x00000002000085a7 */ /* 0x000ea400080010ff */
[----:B--2---:R-:W-:Y:S05]  /*9b90*/  @!P0 BRA `(.L_x_194) ;  /* 0xfffffffc00f08947 */ /* 0x004fea000383ffff */
[----:B------:R-:W-:Y:S05]  /*9ba0*/  BRA `(.L_x_195) ;  /* 0xffffff9c00587947 */ /* 0x000fea000383ffff */
.L_x_58:
[----:B------:R-:W-:-:S07]  /*9bb0*/  MOV R0, UR5 ;  /* 0x0000000500007c02 */ /* 0x000fce0008000f00 */
.L_x_196:
[----:B-1----:R1:W2:Y:S02]  /*9bc0*/  SYNCS.PHASECHK.TRANS64.TRYWAIT P0, [R0+URZ], R2 ;  /* 0x00000002000075a7 */ /* 0x0022a400080011ff */
[----:B--2---:R-:W-:Y:S05]  /*9bd0*/  @!P0 NANOSLEEP.SYNCS 0x989680 ;  /* 0x009896800000895d */ /* 0x004fea0003900000 */
[----:B------:R-:W2:Y:S02]  /*9be0*/  @!P0 SYNCS.PHASECHK.TRANS64 P0, [R0+URZ], R2 ;  /* 0x00000002000085a7 */ /* 0x000ea400080010ff */
[----:B--2---:R-:W-:Y:S05]  /*9bf0*/  @!P0 BRA `(.L_x_196) ;  /* 0xfffffffc00f08947 */ /* 0x004fea000383ffff */
[----:B------:R-:W-:Y:S05]  /*9c00*/  BRA `(.L_x_197) ;  /* 0xffffff9c00687947 */ /* 0x000fea000383ffff */
.L_x_59:
[----:B------:R-:W-:-:S07]  /*9c10*/  MOV R0, UR5 ;  /* 0x0000000500007c02 */ /* 0x000fce0008000f00 */
.L_x_198:
[----:B-1----:R1:W2:Y:S02]  /*9c20*/  SYNCS.PHASECHK.TRANS64.TRYWAIT P0, [R0+URZ], R2 ;  /* 0x00000002000075a7 */ /* 0x0022a400080011ff */
[----:B--2---:R-:W-:Y:S05]  /*9c30*/  @!P0 NANOSLEEP.SYNCS 0x989680 ;  /* 0x009896800000895d */ /* 0x004fea0003900000 */
[----:B------:R-:W2:Y:S02]  /*9c40*/  @!P0 SYNCS.PHASECHK.TRANS64 P0, [R0+URZ], R2 ;  /* 0x00000002000085a7 */ /* 0x000ea400080010ff */
[----:B--2---:R-:W-:Y:S05]  /*9c50*/  @!P0 BRA `(.L_x_198) ;  /* 0xfffffffc00f08947 */ /* 0x004fea000383ffff */
[----:B------:R-:W-:Y:S05]  /*9c60*/  BRA `(.L_x_199) ;  /* 0xffffff9c00787947 */ /* 0x000fea000383ffff */
.L_x_60:
[----:B------:R-:W-:-:S07]  /*9c70*/  MOV R0, UR5 ;  /* 0x0000000500007c02 */ /* 0x000fce0008000f00 */
.L_x_200:
[----:B-1----:R1:W2:Y:S02]  /*9c80*/  SYNCS.PHASECHK.TRANS64.TRYWAIT P0, [R0+URZ], R2 ;  /* 0x00000002000075a7 */ /* 0x0022a400080011ff */
[----:B--2---:R-:W-:Y:S05]  /*9c90*/  @!P0 NANOSLEEP.SYNCS 0x989680 ;  /* 0x009896800000895d */ /* 0x004fea0003900000 */
[----:B------:R-:W2:Y:S02]  /*9ca0*/  @!P0 SYNCS.PHASECHK.TRANS64 P0, [R0+URZ], R2 ;  /* 0x00000002000085a7 */ /* 0x000ea400080010ff */
[----:B--2---:R-:W-:Y:S05]  /*9cb0*/  @!P0 BRA `(.L_x_200) ;  /* 0xfffffffc00f08947 */ /* 0x004fea000383ffff */
[----:B------:R-:W-:Y:S05]  /*9cc0*/  BRA `(.L_x_201) ;  /* 0xffffff9c00887947 */ /* 0x000fea000383ffff */
.L_x_61:
[----:B------:R-:W-:-:S07]  /*9cd0*/  MOV R0, UR5 ;  /* 0x0000000500007c02 */ /* 0x000fce0008000f00 */
.L_x_202:
[----:B-1----:R1:W2:Y:S02]  /*9ce0*/  SYNCS.PHASECHK.TRANS64.TRYWAIT P0, [R0+URZ], R2 ;  /* 0x00000002000075a7 */ /* 0x0022a400080011ff */
[----:B--2---:R-:W-:Y:S05]  /*9cf0*/  @!P0 NANOSLEEP.SYNCS 0x989680 ;  /* 0x009896800000895d */ /* 0x004fea0003900000 */
[----:B------:R-:W2:Y:S02]  /*9d00*/  @!P0 SYNCS.PHASECHK.TRANS64 P0, [R0+URZ], R2 ;  /* 0x00000002000085a7 */ /* 0x000ea400080010ff */
[----:B--2---:R-:W-:Y:S05]  /*9d10*/  @!P0 BRA `(.L_x_202) ;  /* 0xfffffffc00f08947 */ /* 0x004fea000383ffff */
[----:B------:R-:W-:Y:S05]  /*9d20*/  BRA `(.L_x_203) ;  /* 0xffffff9c00987947 */ /* 0x000fea000383ffff */
.L_x_62:
[----:B------:R-:W-:-:S07]  /*9d30*/  MOV R0, UR5 ;  /* 0x0000000500007c02 */ /* 0x000fce0008000f00 */
.L_x_204:
[----:B-1----:R1:W2:Y:S02]  /*9d40*/  SYNCS.PHASECHK.TRANS64.TRYWAIT P0, [R0+URZ], R2 ;  /* 0x00000002000075a7 */ /* 0x0022a400080011ff */
[----:B--2---:R-:W-:Y:S05]  /*9d50*/  @!P0 NANOSLEEP.SYNCS 0x989680 ;  /* 0x009896800000895d */ /* 0x004fea0003900000 */
[----:B------:R-:W2:Y:S02]  /*9d60*/  @!P0 SYNCS.PHASECHK.TRANS64 P0, [R0+URZ], R2 ;  /* 0x00000002000085a7 */ /* 0x000ea400080010ff */
[----:B--2---:R-:W-:Y:S05]  /*9d70*/  @!P0 BRA `(.L_x_204) ;  /* 0xfffffffc00f08947 */ /* 0x004fea000383ffff */
[----:B------:R-:W-:Y:S05]  /*9d80*/  BRA `(.L_x_205) ;  /* 0xffffff9c00a87947 */ /* 0x000fea000383ffff */
.L_x_63:
[----:B------:R-:W-:-:S07]  /*9d90*/  MOV R0, UR5 ;  /* 0x0000000500007c02 */ /* 0x000fce0008000f00 */
.L_x_206:
[----:B-1----:R1:W2:Y:S02]  /*9da0*/  SYNCS.PHASECHK.TRANS64.TRYWAIT P0, [R0+URZ], R2 ;  /* 0x00000002000075a7 */ /* 0x0022a400080011ff */
[----:B--2---:R-:W-:Y:S05]  /*9db0*/  @!P0 NANOSLEEP.SYNCS 0x989680 ;  /* 0x009896800000895d */ /* 0x004fea0003900000 */
[----:B------:R-:W2:Y:S02]  /*9dc0*/  @!P0 SYNCS.PHASECHK.TRANS64 P0, [R0+URZ], R2 ;  /* 0x00000002000085a7 */ /* 0x000ea400080010ff */
[----:B--2---:R-:W-:Y:S05]  /*9dd0*/  @!P0 BRA `(.L_x_206) ;  /* 0xfffffffc00f08947 */ /* 0x004fea000383ffff */
[----:B------:R-:W-:Y:S05]  /*9de0*/  BRA `(.L_x_207) ;  /* 0xffffff9c00b87947 */ /* 0x000fea000383ffff */
.L_x_64:
[----:B------:R-:W-:-:S07]  /*9df0*/  MOV R0, UR5 ;  /* 0x0000000500007c02 */ /* 0x000fce0008000f00 */
.L_x_208:
[----:B-1----:R1:W2:Y:S02]  /*9e00*/  SYNCS.PHASECHK.TRANS64.TRYWAIT P0, [R0+URZ], R2 ;  /* 0x00000002000075a7 */ /* 0x0022a400080011ff */
[----:B--2---:R-:W-:Y:S05]  /*9e10*/  @!P0 NANOSLEEP.SYNCS 0x989680 ;  /* 0x009896800000895d */ /* 0x004fea0003900000 */
[----:B------:R-:W2:Y:S02]  /*9e20*/  @!P0 SYNCS.PHASECHK.TRANS64 P0, [R0+URZ], R2 ;  /* 0x00000002000085a7 */ /* 0x000ea400080010ff */
[----:B--2---:R-:W-:Y:S05]  /*9e30*/  @!P0 BRA `(.L_x_208) ;  /* 0xfffffffc00f08947 */ /* 0x004fea000383ffff */
[----:B------:R-:W-:Y:S05]  /*9e40*/  BRA `(.L_x_209) ;  /* 0xffffff9c00c87947 */ /* 0x000fea000383ffff */
.L_x_65:
[----:B------:R-:W-:-:S07]  /*9e50*/  MOV R0, UR5 ;  /* 0x0000000500007c02 */ /* 0x000fce0008000f00 */
.L_x_210:
[----:B-1----:R1:W2:Y:S02]  /*9e60*/  SYNCS.PHASECHK.TRANS64.TRYWAIT P0, [R0+URZ], R2 ;  /* 0x00000002000075a7 */ /* 0x0022a400080011ff */
[----:B--2---:R-:W-:Y:S05]  /*9e70*/  @!P0 NANOSLEEP.SYNCS 0x989680 ;  /* 0x009896800000895d */ /* 0x004fea0003900000 */
[----:B------:R-:W2:Y:S02]  /*9e80*/  @!P0 SYNCS.PHASECHK.TRANS64 P0, [R0+URZ], R2 ;  /* 0x00000002000085a7 */ /* 0x000ea400080010ff */
[----:B--2---:R-:W-:Y:S05]  /*9e90*/  @!P0 BRA `(.L_x_210) ;  /* 0xfffffffc00f08947 */ /* 0x004fea000383ffff */
[----:B------:R-:W-:Y:S05]  /*9ea0*/  BRA `(.L_x_211) ;  /* 0xffffff9c00d87947 */ /* 0x000fea000383ffff */
.L_x_66:
[----:B------:R-:W-:-:S07]  /*9eb0*/  MOV R0, UR5 ;  /* 0x0000000500007c02 */ /* 0x000fce0008000f00 */
.L_x_212:
[----:B-1----:R1:W2:Y:S02]  /*9ec0*/  SYNCS.PHASECHK.TRANS64.TRYWAIT P0, [R0+URZ], R2 ;  /* 0x00000002000075a7 */ /* 0x0022a400080011ff */
[----:B--2---:R-:W-:Y:S05]  /*9ed0*/  @!P0 NANOSLEEP.SYNCS 0x989680 ;  /* 0x009896800000895d */ /* 0x004fea0003900000 */
[----:B------:R-:W2:Y:S02]  /*9ee0*/  @!P0 SYNCS.PHASECHK.TRANS64 P0, [R0+URZ], R2 ;  /* 0x00000002000085a7 */ /* 0x000ea400080010ff */
[----:B--2---:R-:W-:Y:S05]  /*9ef0*/  @!P0 BRA `(.L_x_212) ;  /* 0xfffffffc00f08947 */ /* 0x004fea000383ffff */
[----:B------:R-:W-:Y:S05]  /*9f00*/  BRA `(.L_x_213) ;  /* 0xffffff9c00e87947 */ /* 0x000fea000383ffff */
.L_x_67:
[----:B------:R-:W-:-:S07]  /*9f10*/  MOV R0, UR5 ;  /* 0x0000000500007c02 */ /* 0x000fce0008000f00 */
.L_x_214:
[----:B-1----:R1:W2:Y:S02]  /*9f20*/  SYNCS.PHASECHK.TRANS64.TRYWAIT P0, [R0+URZ], R2 ;  /* 0x00000002000075a7 */ /* 0x0022a400080011ff */
[----:B--2---:R-:W-:Y:S05]  /*9f30*/  @!P0 NANOSLEEP.SYNCS 0x989680 ;  /* 0x009896800000895d */ /* 0x004fea0003900000 */
[----:B------:R-:W2:Y:S02]  /*9f40*/  @!P0 SYNCS.PHASECHK.TRANS64 P0, [R0+URZ], R2 ;  /* 0x00000002000085a7 */ /* 0x000ea400080010ff */
[----:B--2---:R-:W-:Y:S05]  /*9f50*/  @!P0 BRA `(.L_x_214) ;  /* 0xfffffffc00f08947 */ /* 0x004fea000383ffff */
[----:B------:R-:W-:Y:S05]  /*9f60*/  BRA `(.L_x_215) ;  /* 0xffffff9c00f87947 */ /* 0x000fea000383ffff */
.L_x_68:
[----:B------:R-:W-:-:S07]  /*9f70*/  MOV R0, UR5 ;  /* 0x0000000500007c02 */ /* 0x000fce0008000f00 */
.L_x_216:
[----:B-1----:R1:W2:Y:S02]  /*9f80*/  SYNCS.PHASECHK.TRANS64.TRYWAIT P0, [R0+URZ], R2 ;  /* 0x00000002000075a7 */ /* 0x0022a400080011ff */
[----:B--2---:R-:W-:Y:S05]  /*9f90*/  @!P0 NANOSLEEP.SYNCS 0x989680 ;  /* 0x009896800000895d */ /* 0x004fea0003900000 */
[----:B------:R-:W2:Y:S02]  /*9fa0*/  @!P0 SYNCS.PHASECHK.TRANS64 P0, [R0+URZ], R2 ;  /* 0x00000002000085a7 */ /* 0x000ea400080010ff */
[----:B--2---:R-:W-:Y:S05]  /*9fb0*/  @!P0 BRA `(.L_x_216) ;  /* 0xfffffffc00f08947 */ /* 0x004fea000383ffff */
[----:B------:R-:W-:Y:S05]  /*9fc0*/  BRA `(.L_x_217) ;  /* 0xffffffa000087947 */ /* 0x000fea000383ffff */
.L_x_69:
[----:B------:R-:W-:-:S07]  /*9fd0*/  MOV R0, UR5 ;  /* 0x0000000500007c02 */ /* 0x000fce0008000f00 */
.L_x_218:
[----:B-1----:R1:W2:Y:S02]  /*9fe0*/  SYNCS.PHASECHK.TRANS64.TRYWAIT P0, [R0+URZ], R2 ;  /* 0x00000002000075a7 */ /* 0x0022a400080011ff */
[----:B--2---:R-:W-:Y:S05]  /*9ff0*/  @!P0 NANOSLEEP.SYNCS 0x989680 ;  /* 0x009896800000895d */ /* 0x004fea0003900000 */
[----:B------:R-:W2:Y:S02]  /*a000*/  @!P0 SYNCS.PHASECHK.TRANS64 P0, [R0+URZ], R2 ;  /* 0x00000002000085a7 */ /* 0x000ea400080010ff */
[----:B--2---:R-:W-:Y:S05]  /*a010*/  @!P0 BRA `(.L_x_218) ;  /* 0xfffffffc00f08947 */ /* 0x004fea000383ffff */
[----:B------:R-:W-:Y:S05]  /*a020*/  BRA `(.L_x_219) ;  /* 0xffffffa000187947 */ /* 0x000fea000383ffff */
.L_x_70:
[----:B------:R-:W-:-:S07]  /*a030*/  MOV R0, UR5 ;  /* 0x0000000500007c02 */ /* 0x000fce0008000f00 */
.L_x_220:
[----:B-1----:R1:W2:Y:S02]  /*a040*/  SYNCS.PHASECHK.TRANS64.TRYWAIT P0, [R0+URZ], R2 ;  /* 0x00000002000075a7 */ /* 0x0022a400080011ff */
[----:B--2---:R-:W-:Y:S05]  /*a050*/  @!P0 NANOSLEEP.SYNCS 0x989680 ;  /* 0x009896800000895d */ /* 0x004fea0003900000 */
[----:B------:R-:W2:Y:S02]  /*a060*/  @!P0 SYNCS.PHASECHK.TRANS64 P0, [R0+URZ], R2 ;  /* 0x00000002000085a7 */ /* 0x000ea400080010ff */
[----:B--2---:R-:W-:Y:S05]  /*a070*/  @!P0 BRA `(.L_x_220) ;  /* 0xfffffffc00f08947 */ /* 0x004fea000383ffff */
[----:B------:R-:W-:Y:S05]  /*a080*/  BRA `(.L_x_221) ;  /* 0xffffffa000287947 */ /* 0x000fea000383ffff */
.L_x_71:
[----:B------:R-:W-:-:S07]  /*a090*/  MOV R0, UR5 ;  /* 0x0000000500007c02 */ /* 0x000fce0008000f00 */
.L_x_222:
[----:B-1----:R1:W2:Y:S02]  /*a0a0*/  SYNCS.PHASECHK.TRANS64.TRYWAIT P0, [R0+URZ], R2 ;  /* 0x00000002000075a7 */ /* 0x0022a400080011ff */
[----:B--2---:R-:W-:Y:S05]  /*a0b0*/  @!P0 NANOSLEEP.SYNCS 0x989680 ;  /* 0x009896800000895d */ /* 0x004fea0003900000 */
[----:B------:R-:W2:Y:S02]  /*a0c0*/  @!P0 SYNCS.PHASECHK.TRANS64 P0, [R0+URZ], R2 ;  /* 0x00000002000085a7 */ /* 0x000ea400080010ff */
[----:B--2---:R-:W-:Y:S05]  /*a0d0*/  @!P0 BRA `(.L_x_222) ;  /* 0xfffffffc00f08947 */ /* 0x004fea000383ffff */
[----:B------:R-:W-:Y:S05]  /*a0e0*/  BRA `(.L_x_223) ;  /* 0xffffffa000387947 */ /* 0x000fea000383ffff */
.L_x_72:
[----:B------:R-:W-:-:S07]  /*a0f0*/  MOV R0, UR5 ;  /* 0x0000000500007c02 */ /* 0x000fce0008000f00 */
.L_x_224:
[----:B-1----:R1:W2:Y:S02]  /*a100*/  SYNCS.PHASECHK.TRANS64.TRYWAIT P0, [R0+URZ], R2 ;  /* 0x00000002000075a7 */ /* 0x0022a400080011ff */
[----:B--2---:R-:W-:Y:S05]  /*a110*/  @!P0 NANOSLEEP.SYNCS 0x989680 ;  /* 0x009896800000895d */ /* 0x004fea0003900000 */
[----:B------:R-:W2:Y:S02]  /*a120*/  @!P0 SYNCS.PHASECHK.TRANS64 P0, [R0+URZ], R2 ;  /* 0x00000002000085a7 */ /* 0x000ea400080010ff */
[----:B--2---:R-:W-:Y:S05]  /*a130*/  @!P0 BRA `(.L_x_224) ;  /* 0xfffffffc00f08947 */ /* 0x004fea000383ffff */
[----:B------:R-:W-:Y:S05]  /*a140*/  BRA `(.L_x_225) ;  /* 0xffffffa000487947 */ /* 0x000fea000383ffff */
.L_x_73:
[----:B------:R-:W-:-:S07]  /*a150*/  MOV R0, UR5 ;  /* 0x0000000500007c02 */ /* 0x000fce0008000f00 */
.L_x_226:
[----:B-1----:R1:W2:Y:S02]  /*a160*/  SYNCS.PHASECHK.TRANS64.TRYWAIT P0, [R0+URZ], R2 ;  /* 0x00000002000075a7 */ /* 0x0022a400080011ff */
[----:B--2---:R-:W-:Y:S05]  /*a170*/  @!P0 NANOSLEEP.SYNCS 0x989680 ;  /* 0x009896800000895d */ /* 0x004fea0003900000 */
[----:B------:R-:W2:Y:S02]  /*a180*/  @!P0 SYNCS.PHASECHK.TRANS64 P0, [R0+URZ], R2 ;  /* 0x00000002000085a7 */ /* 0x000ea400080010ff */
[----:B--2---:R-:W-:Y:S05]  /*a190*/  @!P0 BRA `(.L_x_226) ;  /* 0xfffffffc00f08947 */ /* 0x004fea000383ffff */
[----:B------:R-:W-:Y:S05]  /*a1a0*/  BRA `(.L_x_227) ;  /* 0xffffffa000587947 */ /* 0x000fea000383ffff */
.L_x_74:
[----:B------:R-:W-:-:S07]  /*a1b0*/  MOV R0, UR5 ;  /* 0x0000000500007c02 */ /* 0x000fce0008000f00 */
.L_x_228:
[----:B-1----:R1:W2:Y:S02]  /*a1c0*/  SYNCS.PHASECHK.TRANS64.TRYWAIT P0, [R0+URZ], R2 ;  /* 0x00000002000075a7 */ /* 0x0022a400080011ff */
[----:B--2---:R-:W-:Y:S05]  /*a1d0*/  @!P0 NANOSLEEP.SYNCS 0x989680 ;  /* 0x009896800000895d */ /* 0x004fea0003900000 */
[----:B------:R-:W2:Y:S02]  /*a1e0*/  @!P0 SYNCS.PHASECHK.TRANS64 P0, [R0+URZ], R2 ;  /* 0x00000002000085a7 */ /* 0x000ea400080010ff */
[----:B--2---:R-:W-:Y:S05]  /*a1f0*/  @!P0 BRA `(.L_x_228) ;  /* 0xfffffffc00f08947 */ /* 0x004fea000383ffff */
[----:B------:R-:W-:Y:S05]  /*a200*/  BRA `(.L_x_229) ;  /* 0xffffffa000687947 */ /* 0x000fea000383ffff */
.L_x_77:
[----:B------:R-:W-:-:S07]  /*a210*/  MOV R4, UR4 ;  /* 0x0000000400047c02 */ /* 0x000fce0008000f00 */
.L_x_230:
[----:B--2---:R2:W3:Y:S02]  /*a220*/  SYNCS.PHASECHK.TRANS64.TRYWAIT P1, [R4+URZ+0x278], R6 ;  /* 0x00027806040075a7 */ /* 0x0044e400080211ff */
[----:B---3--:R-:W-:Y:S05]  /*a230*/  @!P1 NANOSLEEP.SYNCS 0x989680 ;  /* 0x009896800000995d */ /* 0x008fea0003900000 */
[----:B------:R-:W3:Y:S02]  /*a240*/  @!P1 SYNCS.PHASECHK.TRANS64 P1, [R4+URZ+0x278], R6 ;  /* 0x00027806040095a7 */ /* 0x000ee400080210ff */
[----:B---3--:R-:W-:Y:S05]  /*a250*/  @!P1 BRA `(.L_x_230) ;  /* 0xfffffffc00f09947 */ /* 0x008fea000383ffff */
[----:B------:R-:W-:Y:S05]  /*a260*/  BRA `(.L_x_231) ;  /* 0xffffffa000d87947 */ /* 0x000fea000383ffff */
.L_x_78:
[----:B--2---:R-:W-:-:S07]  /*a270*/  MOV R4, UR4 ;  /* 0x0000000400047c02 */ /* 0x004fce0008000f00 */
.L_x_232:
[----:B--2---:R2:W3:Y:S02]  /*a280*/  SYNCS.PHASECHK.TRANS64.TRYWAIT P1, [R4+URZ+0x270], R5 ;  /* 0x00027005040075a7 */ /* 0x0044e400080211ff */
[----:B---3--:R-:W-:Y:S05]  /*a290*/  @!P1 NANOSLEEP.SYNCS 0x989680 ;  /* 0x009896800000995d */ /* 0x008fea0003900000 */
[----:B------:R-:W3:Y:S02]  /*a2a0*/  @!P1 SYNCS.PHASECHK.TRANS64 P1, [R4+URZ+0x270], R5 ;  /* 0x00027005040095a7 */ /* 0x000ee400080210ff */
[----:B---3--:R-:W-:Y:S05]  /*a2b0*/  @!P1 BRA `(.L_x_232) ;  /* 0xfffffffc00f09947 */ /* 0x008fea000383ffff */
[----:B------:R-:W-:Y:S05]  /*a2c0*/  BRA `(.L_x_233) ;  /* 0xffffffa000e07947 */ /* 0x000fea000383ffff */
.L_x_88:
[----:B--2---:R-:W-:-:S04]  /*a2d0*/  MOV R5, UR5 ;  /* 0x0000000500057c02 */ /* 0x004fc80008000f00 */
[----:B------:R2:W3:Y:S03]  /*a2e0*/  SYNCS.PHASECHK.TRANS64.TRYWAIT P0, [R5+URZ+0x8], R6 ;  /* 0x00000806050075a7 */ /* 0x0004e600080011ff */
[----:B---3--:R-:W-:Y:S05]  /*a2f0*/  @!P0 NANOSLEEP.SYNCS 0x989680 ;  /* 0x009896800000895d */ /* 0x008fea0003900000 */
[----:B------:R-:W3:Y:S02]  /*a300*/  @!P0 SYNCS.PHASECHK.TRANS64 P0, [R5+URZ+0x8], R6 ;  /* 0x00000806050085a7 */ /* 0x000ee400080010ff */
[----:B---3--:R-:W-:Y:S05]  /*a310*/  @!P0 BRA `(.L_x_88) ;  /* 0xfffffffc00ec8947 */ /* 0x008fea000383ffff */
[----:B------:R-:W-:Y:S05]  /*a320*/  BRA `(.L_x_87) ;  /* 0xffffffa400ac7947 */ /* 0x000fea000383ffff */
.L_x_90:
[----:B------:R-:W-:Y:S01]  /*a330*/  BSSY B0, `(.L_x_234) ;  /* 0x0000006000007945 */ /* 0x000fe20003800000 */
[----:B------:R-:W-:-:S07]  /*a340*/  MOV R15, 0xffffffff ;  /* 0xffffffff000f7802 */ /* 0x000fce0000000f00 */
[----:B-12--5:R-:W-:Y:S05]  /*a350*/  WARPSYNC.COLLECTIVE R15, `(.L_x_235) ;  /* 0x000000000f0c7348 */ /* 0x026fea0003c00000 */
[----:B------:R-:W-:Y:S02]  /*a360*/  ELECT P6, UR79, PT ;  /* 0x00000000004f782f */ /* 0x000fe400038c0000 */
[----:B------:R-:W-:Y:S01]  /*a370*/  MOV R14, UR79 ;  /* 0x0000004f000e7c02 */ /* 0x000fe20008000f00 */
[----:B-12--5:R-:W-:Y:S10]  /*a380*/  ENDCOLLECTIVE ;  /* 0x000000000000791b */ /* 0x026ff40003800000 */
.L_x_235:
[----:B------:R-:W-:Y:S05]  /*a390*/  BSYNC B0 ;  /* 0x0000000000007941 */ /* 0x000fea0003800000 */
.L_x_234:
[----:B------:R-:W-:Y:S05]  /*a3a0*/  BRA `(.L_x_236) ;  /* 0xffffffa400dc7947 */ /* 0x000fea000383ffff */
.L_x_92:
[----:B--2---:R-:W-:-:S04]  /*a3b0*/  MOV R3, UR5 ;  /* 0x0000000500037c02 */ /* 0x004fc80008000f00 */
[----:B------:R2:W3:Y:S03]  /*a3c0*/  SYNCS.PHASECHK.TRANS64.TRYWAIT P0, [R3+URZ+0x8], R4 ;  /* 0x00000804030075a7 */ /* 0x0004e600080011ff */
[----:B---3--:R-:W-:Y:S05]  /*a3d0*/  @!P0 NANOSLEEP.SYNCS 0x989680 ;  /* 0x009896800000895d */ /* 0x008fea0003900000 */
[----:B------:R-:W3:Y:S02]  /*a3e0*/  @!P0 SYNCS.PHASECHK.TRANS64 P0, [R3+URZ+0x8], R4 ;  /* 0x00000804030085a7 */ /* 0x000ee400080010ff */
[----:B---3--:R-:W-:Y:S05]  /*a3f0*/  @!P0 BRA `(.L_x_92) ;  /* 0xfffffffc00ec8947 */ /* 0x008fea000383ffff */
[----:B------:R-:W-:Y:S05]  /*a400*/  BRA `(.L_x_91) ;  /* 0xffffffa400e07947 */ /* 0x000fea000383ffff */
.L_x_93:
[----:B------:R-:W-:-:S07]  /*a410*/  MOV R4, UR17 ;  /* 0x0000001100047c02 */ /* 0x000fce0008000f00 */
.L_x_237:
[----:B-1----:R1:W2:Y:S02]  /*a420*/  SYNCS.PHASECHK.TRANS64.TRYWAIT P0, [R4+URZ+0x270], R5 ;  /* 0x00027005040075a7 */ /* 0x0022a400080011ff */
[----:B--2---:R-:W-:Y:S05]  /*a430*/  @!P0 NANOSLEEP.SYNCS 0x989680 ;  /* 0x009896800000895d */ /* 0x004fea0003900000 */
[----:B------:R-:W2:Y:S02]  /*a440*/  @!P0 SYNCS.PHASECHK.TRANS64 P0, [R4+URZ+0x270], R5 ;  /* 0x00027005040085a7 */ /* 0x000ea400080010ff */
[----:B--2---:R-:W-:Y:S05]  /*a450*/  @!P0 BRA `(.L_x_237) ;  /* 0xfffffffc00f08947 */ /* 0x004fea000383ffff */
[----:B------:R-:W-:Y:S05]  /*a460*/  BRA `(.L_x_238) ;  /* 0xffffffa800c87947 */ /* 0x000fea000383ffff */
.L_x_95:
[----:B------:R-:W-:-:S07]  /*a470*/  MOV R4, UR22 ;  /* 0x0000001600047c02 */ /* 0x000fce0008000f00 */
.L_x_239:
[----:B-1----:R1:W2:Y:S02]  /*a480*/  SYNCS.PHASECHK.TRANS64.TRYWAIT P0, [R4+URZ+0x290], R5 ;  /* 0x00029005040075a7 */ /* 0x0022a400080011ff */
[----:B--2---:R-:W-:Y:S05]  /*a490*/  @!P0 NANOSLEEP.SYNCS 0x989680 ;  /* 0x009896800000895d */ /* 0x004fea0003900000 */
[----:B------:R-:W2:Y:S02]  /*a4a0*/  @!P0 SYNCS.PHASECHK.TRANS64 P0, [R4+URZ+0x290], R5 ;  /* 0x00029005040085a7 */ /* 0x000ea400080010ff */
[----:B--2---:R-:W-:Y:S05]  /*a4b0*/  @!P0 BRA `(.L_x_239) ;  /* 0xfffffffc00f08947 */ /* 0x004fea000383ffff */
[----:B------:R-:W-:Y:S05]  /*a4c0*/  BRA `(.L_x_94) ;  /* 0xffffffa800e87947 */ /* 0x000fea000383ffff */
.L_x_99:
[----:B-1----:R-:W-:Y:S07]  /*a4d0*/  MOV R4, UR10 ;  /* 0x0000000a00047c02 */ /* 0x002fee0008000f00 */
.L_x_240:
[----:B-1----:R1:W2:Y:S02]  /*a4e0*/  SYNCS.PHASECHK.TRANS64.TRYWAIT P0, [R4+URZ], R6 ;  /* 0x00000006040075a7 */ /* 0x0022a400080011ff */
[----:B--2---:R-:W-:Y:S05]  /*a4f0*/  @!P0 NANOSLEEP.SYNCS 0x989680 ;  /* 0x009896800000895d */ /* 0x004fea0003900000 */
[----:B------:R-:W2:Y:S02]  /*a500*/  @!P0 SYNCS.PHASECHK.TRANS64 P0, [R4+URZ], R6 ;  /* 0x00000006040085a7 */ /* 0x000ea400080010ff */
[----:B--2---:R-:W-:Y:S05]  /*a510*/  @!P0 BRA `(.L_x_240) ;  /* 0xfffffffc00f08947 */ /* 0x004fea000383ffff */
[----:B------:R-:W-:Y:S05]  /*a520*/  BRA `(.L_x_98) ;  /* 0xffffffac000c7947 */ /* 0x000fea000383ffff */
.L_x_103:
[----:B--2---:R-:W-:-:S07]  /*a530*/  MOV R0, UR4 ;  /* 0x0000000400007c02 */ /* 0x004fce0008000f00 */
.L_x_241:
[----:B-1----:R1:W2:Y:S02]  /*a540*/  SYNCS.PHASECHK.TRANS64.TRYWAIT P0, [R0+URZ], R2 ;  /* 0x00000002000075a7 */ /* 0x0022a400080011ff */
[----:B--2---:R-:W-:Y:S05]  /*a550*/  @!P0 NANOSLEEP.SYNCS 0x989680 ;  /* 0x009896800000895d */ /* 0x004fea0003900000 */
[----:B------:R-:W2:Y:S02]  /*a560*/  @!P0 SYNCS.PHASECHK.TRANS64 P0, [R0+URZ], R2 ;  /* 0x00000002000085a7 */ /* 0x000ea400080010ff */
[----:B--2---:R-:W-:Y:S05]  /*a570*/  @!P0 BRA `(.L_x_241) ;  /* 0xfffffffc00f08947 */ /* 0x004fea000383ffff */
[----:B------:R-:W-:Y:S05]  /*a580*/  BRA `(.L_x_242) ;  /* 0xffffffac00e47947 */ /* 0x000fea000383ffff */
.L_x_106:
[----:B------:R-:W-:-:S07]  /*a590*/  MOV R0, UR17 ;  /* 0x0000001100007c02 */ /* 0x000fce0008000f00 */
.L_x_243:
[----:B-1----:R1:W2:Y:S02]  /*a5a0*/  SYNCS.PHASECHK.TRANS64.TRYWAIT P1, [R0+URZ+0x2a0], R2 ;  /* 0x0002a002000075a7 */ /* 0x0022a400080211ff */
[----:B--2---:R-:W-:Y:S05]  /*a5b0*/  @!P1 NANOSLEEP.SYNCS 0x989680 ;  /* 0x009896800000995d */ /* 0x004fea0003900000 */
[----:B------:R-:W2:Y:S02]  /*a5c0*/  @!P1 SYNCS.PHASECHK.TRANS64 P1, [R0+URZ+0x2a0], R2 ;  /* 0x0002a002000095a7 */ /* 0x000ea400080210ff */
[----:B--2---:R-:W-:Y:S05]  /*a5d0*/  @!P1 BRA `(.L_x_243) ;  /* 0xfffffffc00f09947 */ /* 0x004fea000383ffff */
[----:B------:R-:W-:Y:S05]  /*a5e0*/  BRA `(.L_x_244) ;  /* 0xffffffb000307947 */ /* 0x000fea000383ffff */
.L_x_111:
[----:B------:R-:W-:Y:S07]  /*a5f0*/  MOV R0, UR31 ;  /* 0x0000001f00007c02 */ /* 0x000fee0008000f00 */
.L_x_245:
[----:B--2---:R2:W4:Y:S02]  /*a600*/  SYNCS.PHASECHK.TRANS64.TRYWAIT P0, [R0+URZ+0x270], R2 ;  /* 0x00027002000075a7 */ /* 0x00452400080011ff */
[----:B----4-:R-:W-:Y:S05]  /*a610*/  @!P0 NANOSLEEP.SYNCS 0x989680 ;  /* 0x009896800000895d */ /* 0x010fea0003900000 */
[----:B------:R-:W4:Y:S02]  /*a620*/  @!P0 SYNCS.PHASECHK.TRANS64 P0, [R0+URZ+0x270], R2 ;  /* 0x00027002000085a7 */ /* 0x000f2400080010ff */
[----:B----4-:R-:W-:Y:S05]  /*a630*/  @!P0 BRA `(.L_x_245) ;  /* 0xfffffffc00f08947 */ /* 0x010fea000383ffff */
[----:B------:R-:W-:Y:S05]  /*a640*/  BRA `(.L_x_246) ;  /* 0xffffffb400687947 */ /* 0x000fea000383ffff */
.L_x_114:
[----:B------:R-:W-:Y:S07]  /*a650*/  MOV R0, UR31 ;  /* 0x0000001f00007c02 */ /* 0x000fee0008000f00 */
.L_x_247:
[----:B-1----:R1:W2:Y:S02]  /*a660*/  SYNCS.PHASECHK.TRANS64.TRYWAIT P2, [R0+URZ+0x268], R2 ;  /* 0x00026802000075a7 */ /* 0x0022a400080411ff */
[----:B--2---:R-:W-:Y:S05]  /*a670*/  @!P2 NANOSLEEP.SYNCS 0x989680 ;  /* 0x009896800000a95d */ /* 0x004fea0003900000 */
[----:B------:R-:W2:Y:S02]  /*a680*/  @!P2 SYNCS.PHASECHK.TRANS64 P2, [R0+URZ+0x268], R2 ;  /* 0x000268020000a5a7 */ /* 0x000ea400080410ff */
[----:B--2---:R-:W-:Y:S05]  /*a690*/  @!P2 BRA `(.L_x_247) ;  /* 0xfffffffc00f0a947 */ /* 0x004fea000383ffff */
[----:B------:R-:W-:Y:S05]  /*a6a0*/  BRA `(.L_x_113) ;  /* 0xffffffb800c87947 */ /* 0x000fea000383ffff */
.L_x_117:
[----:B------:R-:W-:Y:S07]  /*a6b0*/  MOV R0, UR7 ;  /* 0x0000000700007c02 */ /* 0x000fee0008000f00 */
.L_x_248:
[----:B-1----:R1:W2:Y:S02]  /*a6c0*/  SYNCS.PHASECHK.TRANS64.TRYWAIT P1, [R0+URZ+0x248], R2 ;  /* 0x00024802000075a7 */ /* 0x0022a400080211ff */
[----:B--2---:R-:W-:Y:S05]  /*a6d0*/  @!P1 NANOSLEEP.SYNCS 0x989680 ;  /* 0x009896800000995d */ /* 0x004fea0003900000 */
[----:B------:R-:W2:Y:S02]  /*a6e0*/  @!P1 SYNCS.PHASECHK.TRANS64 P1, [R0+URZ+0x248], R2 ;  /* 0x00024802000095a7 */ /* 0x000ea400080210ff */
[----:B--2---:R-:W-:Y:S05]  /*a6f0*/  @!P1 BRA `(.L_x_248) ;  /* 0xfffffffc00f09947 */ /* 0x004fea000383ffff */
[----:B------:R-:W-:Y:S05]  /*a700*/  BRA `(.L_x_249) ;  /* 0xffffffbc00607947 */ /* 0x000fea000383ffff */
.L_x_118:
[----:B------:R-:W-:Y:S07]  /*a710*/  MOV R0, UR5 ;  /* 0x0000000500007c02 */ /* 0x000fee0008000f00 */
.L_x_250:
[----:B-1----:R1:W2:Y:S02]  /*a720*/  SYNCS.PHASECHK.TRANS64.TRYWAIT P0, [R0+URZ+0x248], R2 ;  /* 0x00024802000075a7 */ /* 0x0022a400080011ff */
[----:B--2---:R-:W-:Y:S05]  /*a730*/  @!P0 NANOSLEEP.SYNCS 0x989680 ;  /* 0x009896800000895d */ /* 0x004fea0003900000 */
[----:B------:R-:W2:Y:S02]  /*a740*/  @!P0 SYNCS.PHASECHK.TRANS64 P0, [R0+URZ+0x248], R2 ;  /* 0x00024802000085a7 */ /* 0x000ea400080010ff */
[----:B--2---:R-:W-:Y:S05]  /*a750*/  @!P0 BRA `(.L_x_250) ;  /* 0xfffffffc00f08947 */ /* 0x004fea000383ffff */
[----:B------:R-:W-:Y:S05]  /*a760*/  BRA `(.L_x_251) ;  /* 0xffffffbc00ec7947 */ /* 0x000fea000383ffff */
.L_x_120:
[----:B------:R-:W-:-:S07]  /*a770*/  MOV R0, UR4 ;  /* 0x0000000400007c02 */ /* 0x000fce0008000f00 */
.L_x_252:
[----:B-1----:R1:W3:Y:S02]  /*a780*/  SYNCS.PHASECHK.TRANS64.TRYWAIT P0, [R0+URZ], R2 ;  /* 0x00000002000075a7 */ /* 0x0022e400080011ff */
[----:B---3--:R-:W-:Y:S05]  /*a790*/  @!P0 NANOSLEEP.SYNCS 0x989680 ;  /* 0x009896800000895d */ /* 0x008fea0003900000 */
[----:B------:R-:W3:Y:S02]  /*a7a0*/  @!P0 SYNCS.PHASECHK.TRANS64 P0, [R0+URZ], R2 ;  /* 0x00000002000085a7 */ /* 0x000ee400080010ff */
[----:B---3--:R-:W-:Y:S05]  /*a7b0*/  @!P0 BRA `(.L_x_252) ;  /* 0xfffffffc00f08947 */ /* 0x008fea000383ffff */
[----:B------:R-:W-:Y:S05]  /*a7c0*/  BRA `(.L_x_253) ;  /* 0xffffffc0009c7947 */ /* 0x000fea000383ffff */
.L_x_121:
[----:B------:R-:W-:-:S07]  /*a7d0*/  MOV R0, UR5 ;  /* 0x0000000500007c02 */ /* 0x000fce0008000f00 */
.L_x_254:
[----:B-1----:R1:W2:Y:S02]  /*a7e0*/  SYNCS.PHASECHK.TRANS64.TRYWAIT P0, [R0+URZ], R2 ;  /* 0x00000002000075a7 */ /* 0x0022a400080011ff */
[----:B--2---:R-:W-:Y:S05]  /*a7f0*/  @!P0 NANOSLEEP.SYNCS 0x989680 ;  /* 0x009896800000895d */ /* 0x004fea0003900000 */
[----:B------:R-:W2:Y:S02]  /*a800*/  @!P0 SYNCS.PHASECHK.TRANS64 P0, [R0+URZ], R2 ;  /* 0x00000002000085a7 */ /* 0x000ea400080010ff */
[----:B--2---:R-:W-:Y:S05]  /*a810*/  @!P0 BRA `(.L_x_254) ;  /* 0xfffffffc00f08947 */ /* 0x004fea000383ffff */
[----:B------:R-:W-:Y:S05]  /*a820*/  BRA `(.L_x_255) ;  /* 0xffffffc000a87947 */ /* 0x000fea000383ffff */
.L_x_123:
[----:B------:R-:W-:Y:S07]  /*a830*/  MOV R0, UR45 ;  /* 0x0000002d00007c02 */ /* 0x000fee0008000f00 */
.L_x_256:
[----:B-1----:R1:W2:Y:S02]  /*a840*/  SYNCS.PHASECHK.TRANS64.TRYWAIT P0, [R0+URZ+0x270], R2 ;  /* 0x00027002000075a7 */ /* 0x0022a400080011ff */
[----:B--2---:R-:W-:Y:S05]  /*a850*/  @!P0 NANOSLEEP.SYNCS 0x989680 ;  /* 0x009896800000895d */ /* 0x004fea0003900000 */
[----:B------:R-:W2:Y:S02]  /*a860*/  @!P0 SYNCS.PHASECHK.TRANS64 P0, [R0+URZ+0x270], R2 ;  /* 0x00027002000085a7 */ /* 0x000ea400080010ff */
[----:B--2---:R-:W-:Y:S05]  /*a870*/  @!P0 BRA `(.L_x_256) ;  /* 0xfffffffc00f08947 */ /* 0x004fea000383ffff */
[----:B------:R-:W-:Y:S05]  /*a880*/  BRA `(.L_x_257) ;  /* 0xffffffc400907947 */ /* 0x000fea000383ffff */
.L_x_133:
[----:B-1----:R1:W3:Y:S02]  /*a890*/  SYNCS.PHASECHK.TRANS64.TRYWAIT P1, [R0+URZ+0x230], R2 ;  /* 0x00023002000075a7 */ /* 0x0022e400080211ff */
[----:B---3--:R-:W-:Y:S05]  /*a8a0*/  @!P1 NANOSLEEP.SYNCS 0x989680 ;  /* 0x009896800000995d */ /* 0x008fea0003900000 */
[----:B------:R-:W3:Y:S02]  /*a8b0*/  @!P1 SYNCS.PHASECHK.TRANS64 P1, [R0+URZ+0x230], R2 ;  /* 0x00023002000095a7 */ /* 0x000ee400080210ff */
[----:B---3--:R-:W-:Y:S05]  /*a8c0*/  @!P1 BRA `(.L_x_133) ;  /* 0xfffffffc00f09947 */ /* 0x008fea000383ffff */
[----:B------:R-:W-:Y:S05]  /*a8d0*/  BRA `(.L_x_132) ;  /* 0xffffffd400587947 */ /* 0x000fea000383ffff */
.L_x_135:
[----:B-1----:R1:W4:Y:S02]  /*a8e0*/  SYNCS.PHASECHK.TRANS64.TRYWAIT P0, [R59+URZ+0x280], R3 ;  /* 0x000280033b0075a7 */ /* 0x00232400080011ff */
[----:B----4-:R-:W-:Y:S05]  /*a8f0*/  @!P0 NANOSLEEP.SYNCS 0x989680 ;  /* 0x009896800000895d */ /* 0x010fea0003900000 */
[----:B------:R-:W4:Y:S02]  /*a900*/  @!P0 SYNCS.PHASECHK.TRANS64 P0, [R59+URZ+0x280], R3 ;  /* 0x000280033b0085a7 */ /* 0x000f2400080010ff */
[----:B----4-:R-:W-:Y:S05]  /*a910*/  @!P0 BRA `(.L_x_135) ;  /* 0xfffffffc00f08947 */ /* 0x010fea000383ffff */
[----:B------:R-:W-:Y:S05]  /*a920*/  BRA `(.L_x_134) ;  /* 0xffffffd400887947 */ /* 0x000fea000383ffff */
.L_x_146:
[----:B-1----:R1:W2:Y:S02]  /*a930*/  SYNCS.PHASECHK.TRANS64.TRYWAIT P0, [R3+URZ+0x230], R27 ;  /* 0x0002301b030075a7 */ /* 0x0022a400080011ff */
[----:B--2---:R-:W-:Y:S05]  /*a940*/  @!P0 NANOSLEEP.SYNCS 0x989680 ;  /* 0x009896800000895d */ /* 0x004fea0003900000 */
[----:B------:R-:W2:Y:S02]  /*a950*/  @!P0 SYNCS.PHASECHK.TRANS64 P0, [R3+URZ+0x230], R27 ;  /* 0x0002301b030085a7 */ /* 0x000ea400080010ff */
[----:B--2---:R-:W-:Y:S05]  /*a960*/  @!P0 BRA `(.L_x_146) ;  /* 0xfffffffc00f08947 */ /* 0x004fea000383ffff */
[----:B------:R-:W-:Y:S05]  /*a970*/  BRA `(.L_x_145) ;  /* 0xffffffdc00bc7947 */ /* 0x000fea000383ffff */
        .weak           $__internal_0_$__cuda_sm10x_tcgen05_guardrail_trap_col_being_dealloced_not_returned_by_alloc
        .type           $__internal_0_$__cuda_sm10x_tcgen05_guardrail_trap_col_being_dealloced_not_returned_by_alloc,@function
        .size           $__internal_0_$__cuda_sm10x_tcgen05_guardrail_trap_col_being_dealloced_not_returned_by_alloc,($__internal_1_$__cuda_sm10x_tcgen05_guardrail_trap_phase_invalid_during_alloc - $__internal_0_$__cuda_sm10x_tcgen05_guardrail_trap_col_being_dealloced_not_returned_by_alloc)
$__internal_0_$__cuda_sm10x_tcgen05_guardrail_trap_col_being_dealloced_not_returned_by_alloc:
[----:B------:R-:W-:Y:S05]  /*a980*/  BPT.TRAP 0x1 ;  /* 0x000000040000795c */ /* 0x000fea0000300000 */
[----:B------:R-:W-:-:S04]  /*a990*/  HFMA2 R3, -RZ, RZ, 0, 0 ;  /* 0x00000000ff037431 */ /* 0x000fc800000001ff */
[----:B------:R-:W-:Y:S05]  /*a9a0*/  RET.REL.NODEC R2 `(_ZN7cutlass13device_kernelINS_4conv6kernel13ConvUniversalINS1_16ConvProblemShapeILNS1_8OperatorE1ELi2EEENS1_10collective14CollectiveConvINS1_47MainloopSm100TmaUmmaWarpSpecializedImplicitGemmILS5_1ELi35ELi2ELi1ELi2EN4cute5tupleIJNSA_1CILi2EEENSC_ILi1EEESE_EEEEENSB_IJNSC_ILi128EEENSC_ILi64EEENSB_IJNSC_ILi32EEEEEEEEENS_6half_tESM_NSA_8TiledMMAINSA_8MMA_AtomIJNSA_26SM100_MMA_F16BF16_2x1SM_SSISM_SM_fLi128ELi64ELNSA_4UMMA5MajorE0ELSR_1ELNSQ_7ScaleInE0ELSS_0EEEEEENSA_6LayoutINSB_IJSE_SE_SE_EEENSB_IJNSC_ILi0EEESX_SX_EEEEENSB_IJNSA_10UnderscoreES10_S10_EEEEENS7_6detail27Sm100ImplicitGemmTileTraitsINSA_25SM100_TMA_2SM_LOAD_IM2COLENSA_14ComposedLayoutINSA_7SwizzleILi2ELi4ELi3EEENSA_18smem_ptr_flag_bitsILi16EEENSV_INSB_IJNSC_ILi8EEESJ_EEENSB_IJSJ_SE_EEEEEEEvEENS14_INSA_18SM100_TMA_2SM_LOADENS16_IS18_S1A_NSV_INSB_IJSJ_S1B_EEENSB_IJSE_SJ_EEEEEEEvEEEENS_8epilogue10collective18CollectiveEpilogueINS1O_23Sm100TmaWarpSpecializedILi3ELi2ELi16ELb1ELb0EEEJNSB_IJSI_SI_SK_EEENSB_IJNSV_ISI_SE_EENSV_INSB_IJNSC_ILi16EEESD_EEES1J_EEEEESM_NSB_IJNSB_IJlllEEESE_SX_EEESM_S20_NS1O_6fusion15FusionCallbacksIS1S_NS21_17LinearCombinationISM_fSM_fLNS_15FloatRoundStyleE2EEES1T_S1Y_JEEENSA_5SM1004TMEM4LOAD26SM100_TMEM_LOAD_32dp32b16xENSA_20SM90_TMA_LOAD_IM2COLENS16_INS17_ILi1ELi4ELi3EEES1A_NSV_INSB_IJS1B_S1V_EEENSB_IJS1V_SE_EEEEEEENSA_39AutoVectorizingCopyWithAssumedAlignmentILi128EEENSA_21SM90_TMA_STORE_IM2COLES2G_S2I_S2I_EEEvvEEEEvNT_6ParamsE) ;  /* 0xffffff5402947950 */ /* 0x000fea0003c3ffff */
        .weak           $__internal_1_$__cuda_sm10x_tcgen05_guardrail_trap_phase_invalid_during_alloc
        .type           $__internal_1_$__cuda_sm10x_tcgen05_guardrail_trap_phase_invalid_during_alloc,@function
        .size           $__internal_1_$__cuda_sm10x_tcgen05_guardrail_trap_phase_invalid_during_alloc,($__internal_2_$__cuda_sm10x_tcgen05_guardrail_trap_unallocated_columns_being_dealloced - $__internal_1_$__cuda_sm10x_tcgen05_guardrail_trap_phase_invalid_during_alloc)
$__internal_1_$__cuda_sm10x_tcgen05_guardrail_trap_phase_invalid_during_alloc:
[----:B------:R-:W-:Y:S05]  /*a9b0*/  BPT.TRAP 0x1 ;  /* 0x000000040000795c */ /* 0x000fea0000300000 */
[----:B------:R-:W-:-:S04]  /*a9c0*/  MOV R5, 0x0 ;  /* 0x0000000000057802 */ /* 0x000fc80000000f00 */
[----:B------:R-:W-:Y:S05]  /*a9d0*/  RET.REL.NODEC R4 `(_ZN7cutlass13device_kernelINS_4conv6kernel13ConvUniversalINS1_16ConvProblemShapeILNS1_8OperatorE1ELi2EEENS1_10collective14CollectiveConvINS1_47MainloopSm100TmaUmmaWarpSpecializedImplicitGemmILS5_1ELi35ELi2ELi1ELi2EN4cute5tupleIJNSA_1CILi2EEENSC_ILi1EEESE_EEEEENSB_IJNSC_ILi128EEENSC_ILi64EEENSB_IJNSC_ILi32EEEEEEEEENS_6half_tESM_NSA_8TiledMMAINSA_8MMA_AtomIJNSA_26SM100_MMA_F16BF16_2x1SM_SSISM_SM_fLi128ELi64ELNSA_4UMMA5MajorE0ELSR_1ELNSQ_7ScaleInE0ELSS_0EEEEEENSA_6LayoutINSB_IJSE_SE_SE_EEENSB_IJNSC_ILi0EEESX_SX_EEEEENSB_IJNSA_10UnderscoreES10_S10_EEEEENS7_6detail27Sm100ImplicitGemmTileTraitsINSA_25SM100_TMA_2SM_LOAD_IM2COLENSA_14ComposedLayoutINSA_7SwizzleILi2ELi4ELi3EEENSA_18smem_ptr_flag_bitsILi16EEENSV_INSB_IJNSC_ILi8EEESJ_EEENSB_IJSJ_SE_EEEEEEEvEENS14_INSA_18SM100_TMA_2SM_LOADENS16_IS18_S1A_NSV_INSB_IJSJ_S1B_EEENSB_IJSE_SJ_EEEEEEEvEEEENS_8epilogue10collective18CollectiveEpilogueINS1O_23Sm100TmaWarpSpecializedILi3ELi2ELi16ELb1ELb0EEEJNSB_IJSI_SI_SK_EEENSB_IJNSV_ISI_SE_EENSV_INSB_IJNSC_ILi16EEESD_EEES1J_EEEEESM_NSB_IJNSB_IJlllEEESE_SX_EEESM_S20_NS1O_6fusion15FusionCallbacksIS1S_NS21_17LinearCombinationISM_fSM_fLNS_15FloatRoundStyleE2EEES1T_S1Y_JEEENSA_5SM1004TMEM4LOAD26SM100_TMEM_LOAD_32dp32b16xENSA_20SM90_TMA_LOAD_IM2COLENS16_INS17_ILi1ELi4ELi3EEES1A_NSV_INSB_IJS1B_S1V_EEENSB_IJS1V_SE_EEEEEEENSA_39AutoVectorizingCopyWithAssumedAlignmentILi128EEENSA_21SM90_TMA_STORE_IM2COLES2G_S2I_S2I_EEEvvEEEEvNT_6ParamsE) ;  /* 0xffffff5404887950 */ /* 0x000fea0003c3ffff */
        .weak           $__internal_2_$__cuda_sm10x_tcgen05_guardrail_trap_unallocated_columns_being_dealloced
        .type           $__internal_2_$__cuda_sm10x_tcgen05_guardrail_trap_unallocated_columns_being_dealloced,@function
        .size           $__internal_2_$__cuda_sm10x_tcgen05_guardrail_trap_unallocated_columns_being_dealloced,(.L_x_259 - $__internal_2_$__cuda_sm10x_tcgen05_guardrail_trap_unallocated_columns_being_dealloced)
$__internal_2_$__cuda_sm10x_tcgen05_guardrail_trap_unallocated_columns_being_dealloced:
[----:B------:R-:W-:Y:S05]  /*a9e0*/  BPT.TRAP 0x1 ;  /* 0x000000040000795c */ /* 0x000fea0000300000 */
[----:B------:R-:W-:-:S04]  /*a9f0*/  HFMA2 R3, -RZ, RZ, 0, 0 ;  /* 0x00000000ff037431 */ /* 0x000fc800000001ff */
[----:B------:R-:W-:Y:S05]  /*aa00*/  RET.REL.NODEC R2 `(_ZN7cutlass13device_kernelINS_4conv6kernel13ConvUniversalINS1_16ConvProblemShapeILNS1_8OperatorE1ELi2EEENS1_10collective14CollectiveConvINS1_47MainloopSm100TmaUmmaWarpSpecializedImplicitGemmILS5_1ELi35ELi2ELi1ELi2EN4cute5tupleIJNSA_1CILi2EEENSC_ILi1EEESE_EEEEENSB_IJNSC_ILi128EEENSC_ILi64EEENSB_IJNSC_ILi32EEEEEEEEENS_6half_tESM_NSA_8TiledMMAINSA_8MMA_AtomIJNSA_26SM100_MMA_F16BF16_2x1SM_SSISM_SM_fLi128ELi64ELNSA_4UMMA5MajorE0ELSR_1ELNSQ_7ScaleInE0ELSS_0EEEEEENSA_6LayoutINSB_IJSE_SE_SE_EEENSB_IJNSC_ILi0EEESX_SX_EEEEENSB_IJNSA_10UnderscoreES10_S10_EEEEENS7_6detail27Sm100ImplicitGemmTileTraitsINSA_25SM100_TMA_2SM_LOAD_IM2COLENSA_14ComposedLayoutINSA_7SwizzleILi2ELi4ELi3EEENSA_18smem_ptr_flag_bitsILi16EEENSV_INSB_IJNSC_ILi8EEESJ_EEENSB_IJSJ_SE_EEEEEEEvEENS14_INSA_18SM100_TMA_2SM_LOADENS16_IS18_S1A_NSV_INSB_IJSJ_S1B_EEENSB_IJSE_SJ_EEEEEEEvEEEENS_8epilogue10collective18CollectiveEpilogueINS1O_23Sm100TmaWarpSpecializedILi3ELi2ELi16ELb1ELb0EEEJNSB_IJSI_SI_SK_EEENSB_IJNSV_ISI_SE_EENSV_INSB_IJNSC_ILi16EEESD_EEES1J_EEEEESM_NSB_IJNSB_IJlllEEESE_SX_EEESM_S20_NS1O_6fusion15FusionCallbacksIS1S_NS21_17LinearCombinationISM_fSM_fLNS_15FloatRoundStyleE2EEES1T_S1Y_JEEENSA_5SM1004TMEM4LOAD26SM100_TMEM_LOAD_32dp32b16xENSA_20SM90_TMA_LOAD_IM2COLENS16_INS17_ILi1ELi4ELi3EEES1A_NSV_INSB_IJS1B_S1V_EEENSB_IJS1V_SE_EEEEEEENSA_39AutoVectorizingCopyWithAssumedAlignmentILi128EEENSA_21SM90_TMA_STORE_IM2COLES2G_S2I_S2I_EEEvvEEEEvNT_6ParamsE) ;  /* 0xffffff54027c7950 */ /* 0x000fea0003c3ffff */
.L_x_258:
[----:B------:R-:W-:-:S00]  /*aa10*/  BRA `(.L_x_258) ;  /* 0xfffffffc00fc7947 */ /* 0x000fc0000383ffff */
[----:B------:R-:W-:-:S00]  /*aa20*/  NOP ;  /* 0x0000000000007918 */ /* 0x000fc00000000000 */
        /* <DEDUP_REMOVED lines=13> */
.L_x_259:


//--------------------- .nv.global.init           --------------------------
	.section	.nv.global.init,"aw",@progbits
.nv.global.init:
	.type		$str$29,@object
	.size		$str$29,($str$30 - $str$29)
$str$29:
        /*0000*/ 	.byte	0x28, 0x61, 0x64, 0x64, 0x72, 0x65, 0x73, 0x73, 0x20, 0x26, 0x20, 0x6d, 0x61, 0x73, 0x6b, 0x29
        /*0010*/ 	.byte	0x20, 0x3d, 0x3d, 0x20, 0x30, 0x00
	.type		$str$30,@object
	.size		$str$30,($str$28 - $str$30)
$str$30:
        /*0016*/ 	.byte	0x2f, 0x74, 0x6d, 0x70, 0x2f, 0x63, 0x75, 0x74, 0x6c, 0x61, 0x73, 0x73, 0x5f, 0x73, 0x77, 0x65
        /*0026*/ 	.byte	0x65, 0x70, 0x5f, 0x73, 0x72, 0x63, 0x2f, 0x69, 0x6e, 0x63, 0x6c, 0x75, 0x64, 0x65, 0x2f, 0x63
        /*0036*/ 	.byte	0x75, 0x74, 0x65, 0x2f, 0x70, 0x6f, 0x69, 0x6e, 0x74, 0x65, 0x72, 0x5f, 0x66, 0x6c, 0x61, 0x67
        /*0046*/ 	.byte	0x67, 0x65, 0x64, 0x2e, 0x68, 0x70, 0x70, 0x00
	.type		$str$28,@object
	.size		$str$28,($str$27 - $str$28)
$str$28:
        /*004e*/ 	.byte	0x2f, 0x74, 0x6d, 0x70, 0x2f, 0x63, 0x75, 0x74, 0x6c, 0x61, 0x73, 0x73, 0x5f, 0x73, 0x77, 0x65
        /*005e*/ 	.byte	0x65, 0x70, 0x5f, 0x73, 0x72, 0x63, 0x2f, 0x69, 0x6e, 0x63, 0x6c, 0x75, 0x64, 0x65, 0x2f, 0x63
        /*006e*/ 	.byte	0x75, 0x74, 0x65, 0x2f, 0x61, 0x74, 0x6f, 0x6d, 0x2f, 0x63, 0x6f, 0x70, 0x79, 0x5f, 0x74, 0x72
        /*007e*/ 	.byte	0x61, 0x69, 0x74, 0x73, 0x5f, 0x73, 0x6d, 0x31, 0x30, 0x30, 0x2e, 0x68, 0x70, 0x70, 0x00
	.type		$str$27,@object
	.size		$str$27,(__unnamed_1 - $str$27)
$str$27:
        /*008d*/ 	.byte	0x28, 0x28, 0x75, 0x69, 0x6e, 0x74, 0x33, 0x32, 0x5f, 0x74, 0x28, 0x74, 0x68, 0x72, 0x65, 0x61
        /*009d*/ 	.byte	0x64, 0x49, 0x64, 0x78, 0x2e, 0x78, 0x29, 0x20, 0x2f, 0x20, 0x33, 0x32, 0x29, 0x20, 0x25, 0x20
        /*00ad*/ 	.byte	0x34, 0x29, 0x20, 0x3d, 0x3d, 0x20, 0x28, 0x28, 0x28, 0x74, 0x6d, 0x65, 0x6d, 0x5f, 0x61, 0x64
        /*00bd*/ 	.byte	0x64, 0x72, 0x20, 0x3e, 0x3e, 0x20, 0x31, 0x36, 0x29, 0x20, 0x2f, 0x20, 0x33, 0x32, 0x29, 0x20
        /*00cd*/ 	.byte	0x25, 0x20, 0x34, 0x29, 0x00
	.type		__unnamed_1,@object
	.size		__unnamed_1,(__unnamed_2 - __unnamed_1)
__unnamed_1:
        /*00d2*/ 	.byte	0x61, 0x75, 0x74, 0x6f, 0x20, 0x63, 0x75, 0x74, 0x65, 0x3a, 0x3a, 0x61, 0x73, 0x5f, 0x70, 0x6f
        /* <DEDUP_REMOVED lines=24> */
        /*0262*/ 	.byte	0x34, 0x38, 0x3e, 0x3e, 0x3e, 0x3e, 0x5d, 0x00
	.type		__unnamed_2,@object
	.size		__unnamed_2,(.L_2 - __unnamed_2)
__unnamed_2:
        /* <DEDUP_REMOVED lines=40> */
        /*04ea*/ 	.byte	0x3a, 0x3a, 0x43, 0x3c, 0x30, 0x3e, 0x3e, 0x3e, 0x3e, 0x5d, 0x00
.L_2:


//--------------------- .nv.shared._ZN7cutlass13device_kernelINS_4conv6kernel13ConvUniversalINS1_16ConvProblemShapeILNS1_8OperatorE1ELi2EEENS1_10collective14CollectiveConvINS1_47MainloopSm100TmaUmmaWarpSpecializedImplicitGemmILS5_1ELi35ELi2ELi1ELi2EN4cute5tupleIJNSA_1CILi2EEENSC_ILi1EEESE_EEEEENSB_IJNSC_ILi128EEENSC_ILi64EEENSB_IJNSC_ILi32EEEEEEEEENS_6half_tESM_NSA_8TiledMMAINSA_8MMA_AtomIJNSA_26SM100_MMA_F16BF16_2x1SM_SSISM_SM_fLi128ELi64ELNSA_4UMMA5MajorE0ELSR_1ELNSQ_7ScaleInE0ELSS_0EEEEEENSA_6LayoutINSB_IJSE_SE_SE_EEENSB_IJNSC_ILi0EEESX_SX_EEEEENSB_IJNSA_10UnderscoreES10_S10_EEEEENS7_6detail27Sm100ImplicitGemmTileTraitsINSA_25SM100_TMA_2SM_LOAD_IM2COLENSA_14ComposedLayoutINSA_7SwizzleILi2ELi4ELi3EEENSA_18smem_ptr_flag_bitsILi16EEENSV_INSB_IJNSC_ILi8EEESJ_EEENSB_IJSJ_SE_EEEEEEEvEENS14_INSA_18SM100_TMA_2SM_LOADENS16_IS18_S1A_NSV_INSB_IJSJ_S1B_EEENSB_IJSE_SJ_EEEEEEEvEEEENS_8epilogue10collective18CollectiveEpilogueINS1O_23Sm100TmaWarpSpecializedILi3ELi2ELi16ELb1ELb0EEEJNSB_IJSI_SI_SK_EEENSB_IJNSV_ISI_SE_EENSV_INSB_IJNSC_ILi16EEESD_EEES1J_EEEEESM_NSB_IJNSB_IJlllEEESE_SX_EEESM_S20_NS1O_6fusion15FusionCallbacksIS1S_NS21_17LinearCombinationISM_fSM_fLNS_15FloatRoundStyleE2EEES1T_S1Y_JEEENSA_5SM1004TMEM4LOAD26SM100_TMEM_LOAD_32dp32b16xENSA_20SM90_TMA_LOAD_IM2COLENS16_INS17_ILi1ELi4ELi3EEES1A_NSV_INSB_IJS1B_S1V_EEENSB_IJS1V_SE_EEEEEEENSA_39AutoVectorizingCopyWithAssumedAlignmentILi128EEENSA_21SM90_TMA_STORE_IM2COLES2G_S2I_S2I_EEEvvEEEEvNT_6ParamsE --------------------------
	.section	.nv.shared._ZN7cutlass13device_kernelINS_4conv6kernel13ConvUniversalINS1_16ConvProblemShapeILNS1_8OperatorE1ELi2EEENS1_10collective14CollectiveConvINS1_47MainloopSm100TmaUmmaWarpSpecializedImplicitGemmILS5_1ELi35ELi2ELi1ELi2EN4cute5tupleIJNSA_1CILi2EEENSC_ILi1EEESE_EEEEENSB_IJNSC_ILi128EEENSC_ILi64EEENSB_IJNSC_ILi32EEEEEEEEENS_6half_tESM_NSA_8TiledMMAINSA_8MMA_AtomIJNSA_26SM100_MMA_F16BF16_2x1SM_SSISM_SM_fLi128ELi64ELNSA_4UMMA5MajorE0ELSR_1ELNSQ_7ScaleInE0ELSS_0EEEEEENSA_6LayoutINSB_IJSE_SE_SE_EEENSB_IJNSC_ILi0EEESX_SX_EEEEENSB_IJNSA_10UnderscoreES10_S10_EEEEENS7_6detail27Sm100ImplicitGemmTileTraitsINSA_25SM100_TMA_2SM_LOAD_IM2COLENSA_14ComposedLayoutINSA_7SwizzleILi2ELi4ELi3EEENSA_18smem_ptr_flag_bitsILi16EEENSV_INSB_IJNSC_ILi8EEESJ_EEENSB_IJSJ_SE_EEEEEEEvEENS14_INSA_18SM100_TMA_2SM_LOADENS16_IS18_S1A_NSV_INSB_IJSJ_S1B_EEENSB_IJSE_SJ_EEEEEEEvEEEENS_8epilogue10collective18CollectiveEpilogueINS1O_23Sm100TmaWarpSpecializedILi3ELi2ELi16ELb1ELb0EEEJNSB_IJSI_SI_SK_EEENSB_IJNSV_ISI_SE_EENSV_INSB_IJNSC_ILi16EEESD_EEES1J_EEEEESM_NSB_IJNSB_IJlllEEESE_SX_EEESM_S20_NS1O_6fusion15FusionCallbacksIS1S_NS21_17LinearCombinationISM_fSM_fLNS_15FloatRoundStyleE2EEES1T_S1Y_JEEENSA_5SM1004TMEM4LOAD26SM100_TMEM_LOAD_32dp32b16xENSA_20SM90_TMA_LOAD_IM2COLENS16_INS17_ILi1ELi4ELi3EEES1A_NSV_INSB_IJS1B_S1V_EEENSB_IJS1V_SE_EEEEEEENSA_39AutoVectorizingCopyWithAssumedAlignmentILi128EEENSA_21SM90_TMA_STORE_IM2COLES2G_S2I_S2I_EEEvvEEEEvNT_6ParamsE,"aw",@nobits
	.sectionflags	@""
	.align	16
	.zero		1024


//--------------------- .nv.shared.reserved.0     --------------------------
	.section	.nv.shared.reserved.0,"aw",@nobits
	.weak		__nv_reservedSMEM_offset_0_alias
	.size		__nv_reservedSMEM_offset_0_alias, 0, 64
	.other		__nv_reservedSMEM_offset_0_alias,@"STO_CUDA_RESERVED_SHARED STV_DEFAULT"
__nv_reservedSMEM_offset_0_alias:
	.zero		0
.nv.shared.reserved.0:
	.zero		64
	.weak		__nv_reservedSMEM_tcgen05_partition
	.type		__nv_reservedSMEM_tcgen05_partition,@object
	.size		__nv_reservedSMEM_tcgen05_partition,(.L_0 - __nv_reservedSMEM_tcgen05_partition)
__nv_reservedSMEM_tcgen05_partition:
	.zero		32
.L_0:


//--------------------- .nv.global                --------------------------
	.section	.nv.global,"aw",@nobits
.nv.global:
	.type		_ZN39_INTERNAL_09324af9_4_k_cu_2cba1a02_29124cute1_E,@object
	.size		_ZN39_INTERNAL_09324af9_4_k_cu_2cba1a02_29124cute1_E,(_ZN39_INTERNAL_09324af9_4_k_cu_2cba1a02_29124cuda3std3__45__cpo6cbeginE - _ZN39_INTERNAL_09324af9_4_k_cu_2cba1a02_29124cute1_E)
_ZN39_INTERNAL_09324af9_4_k_cu_2cba1a02_29124cute1_E:
	.zero		1
	.type		_ZN39_INTERNAL_09324af9_4_k_cu_2cba1a02_29124cuda3std3__45__cpo6cbeginE,@object
	.size		_ZN39_INTERNAL_09324af9_4_k_cu_2cba1a02_29124cuda3std3__45__cpo6cbeginE,(_ZN39_INTERNAL_09324af9_4_k_cu_2cba1a02_29124cuda3std3__48in_placeE - _ZN39_INTERNAL_09324af9_4_k_cu_2cba1a02_29124cuda3std3__45__cpo6cbeginE)
_ZN39_INTERNAL_09324af9_4_k_cu_2cba1a02_29124cuda3std3__45__cpo6cbeginE:
	.zero		1
	.type		_ZN39_INTERNAL_09324af9_4_k_cu_2cba1a02_29124cuda3std3__48in_placeE,@object
	.size		_ZN39_INTERNAL_09324af9_4_k_cu_2cba1a02_29124cuda3std3__48in_placeE,(_ZN39_INTERNAL_09324af9_4_k_cu_2cba1a02_29124cuda3std6ranges3__45__cpo9iter_moveE - _ZN39_INTERNAL_09324af9_4_k_cu_2cba1a02_29124cuda3std3__48in_placeE)
_ZN39_INTERNAL_09324af9_4_k_cu_2cba1a02_29124cuda3std3__48in_placeE:
	.zero		1
	.type		_ZN39_INTERNAL_09324af9_4_k_cu_2cba1a02_29124cuda3std6ranges3__45__cpo9iter_moveE,@object
	.size		_ZN39_INTERNAL_09324af9_4_k_cu_2cba1a02_29124cuda3std6ranges3__45__cpo9iter_moveE,(_ZN39_INTERNAL_09324af9_4_k_cu_2cba1a02_29124cuda3std3__45__cpo5beginE - _ZN39_INTERNAL_09324af9_4_k_cu_2cba1a02_29124cuda3std6ranges3__45__cpo9iter_moveE)
_ZN39_INTERNAL_09324af9_4_k_cu_2cba1a02_29124cuda3std6ranges3__45__cpo9iter_moveE:
	.zero		1
	.type		_ZN39_INTERNAL_09324af9_4_k_cu_2cba1a02_29124cuda3std3__45__cpo5beginE,@object
	.size		_ZN39_INTERNAL_09324af9_4_k_cu_2cba1a02_29124cuda3std3__45__cpo5beginE,(_ZN39_INTERNAL_09324af9_4_k_cu_2cba1a02_29124cuda3std3__441_GLOBAL__N__09324af9_4_k_cu_2cba1a02_29126ignoreE - _ZN39_INTERNAL_09324af9_4_k_cu_2cba1a02_29124cuda3std3__45__cpo5beginE)
_ZN39_INTERNAL_09324af9_4_k_cu_2cba1a02_29124cuda3std3__45__cpo5beginE:
	.zero		1
	.type		_ZN39_INTERNAL_09324af9_4_k_cu_2cba1a02_29124cuda3std3__441_GLOBAL__N__09324af9_4_k_cu_2cba1a02_29126ignoreE,@object
	.size		_ZN39_INTERNAL_09324af9_4_k_cu_2cba1a02_29124cuda3std3__441_GLOBAL__N__09324af9_4_k_cu_2cba1a02_29126ignoreE,(_ZN39_INTERNAL_09324af9_4_k_cu_2cba1a02_29124cute7productE - _ZN39_INTERNAL_09324af9_4_k_cu_2cba1a02_29124cuda3std3__441_GLOBAL__N__09324af9_4_k_cu_2cba1a02_29126ignoreE)
_ZN39_INTERNAL_09324af9_4_k_cu_2cba1a02_29124cuda3std3__441_GLOBAL__N__09324af9_4_k_cu_2cba1a02_29126ignoreE:
	.zero		1
	.type		_ZN39_INTERNAL_09324af9_4_k_cu_2cba1a02_29124cute7productE,@object
	.size		_ZN39_INTERNAL_09324af9_4_k_cu_2cba1a02_29124cute7productE,(_ZN39_INTERNAL_09324af9_4_k_cu_2cba1a02_29124cuda3std3__45__cpo3endE - _ZN39_INTERNAL_09324af9_4_k_cu_2cba1a02_29124cute7productE)
_ZN39_INTERNAL_09324af9_4_k_cu_2cba1a02_29124cute7productE:
	.zero		1
	.type		_ZN39_INTERNAL_09324af9_4_k_cu_2cba1a02_29124cuda3std3__45__cpo3endE,@object
	.size		_ZN39_INTERNAL_09324af9_4_k_cu_2cba1a02_29124cuda3std3__45__cpo3endE,(_ZN39_INTERNAL_09324af9_4_k_cu_2cba1a02_29124cuda3std3__419piecewise_constructE - _ZN39_INTERNAL_09324af9_4_k_cu_2cba1a02_29124cuda3std3__45__cpo3endE)
_ZN39_INTERNAL_09324af9_4_k_cu_2cba1a02_29124cuda3std3__45__cpo3endE:
	.zero		1
	.type		_ZN39_INTERNAL_09324af9_4_k_cu_2cba1a02_29124cuda3std3__419piecewise_constructE,@object
	.size		_ZN39_INTERNAL_09324af9_4_k_cu_2cba1a02_29124cuda3std3__419piecewise_constructE,(_ZN39_INTERNAL_09324af9_4_k_cu_2cba1a02_29124cuda3std3__45__cpo4cendE - _ZN39_INTERNAL_09324af9_4_k_cu_2cba1a02_29124cuda3std3__419piecewise_constructE)
_ZN39_INTERNAL_09324af9_4_k_cu_2cba1a02_29124cuda3std3__419piecewise_constructE:
	.zero		1
	.type		_ZN39_INTERNAL_09324af9_4_k_cu_2cba1a02_29124cuda3std3__45__cpo4cendE,@object
	.size		_ZN39_INTERNAL_09324af9_4_k_cu_2cba1a02_29124cuda3std3__45__cpo4cendE,(_ZN39_INTERNAL_09324af9_4_k_cu_2cba1a02_29124cuda3std6ranges3__45__cpo4swapE - _ZN39_INTERNAL_09324af9_4_k_cu_2cba1a02_29124cuda3std3__45__cpo4cendE)
_ZN39_INTERNAL_09324af9_4_k_cu_2cba1a02_29124cuda3std3__45__cpo4cendE:
	.zero		1
	.type		_ZN39_INTERNAL_09324af9_4_k_cu_2cba1a02_29124cuda3std6ranges3__45__cpo4swapE,@object
	.size		_ZN39_INTERNAL_09324af9_4_k_cu_2cba1a02_29124cuda3std6ranges3__45__cpo4swapE,(.L_10 - _ZN39_INTERNAL_09324af9_4_k_cu_2cba1a02_29124cuda3std6ranges3__45__cpo4swapE)
_ZN39_INTERNAL_09324af9_4_k_cu_2cba1a02_29124cuda3std6ranges3__45__cpo4swapE:
	.zero		1
.L_10:


//--------------------- .nv.constant0._ZN7cutlass13device_kernelINS_4conv6kernel13ConvUniversalINS1_16ConvProblemShapeILNS1_8OperatorE1ELi2EEENS1_10collective14CollectiveConvINS1_47MainloopSm100TmaUmmaWarpSpecializedImplicitGemmILS5_1ELi35ELi2ELi1ELi2EN4cute5tupleIJNSA_1CILi2EEENSC_ILi1EEESE_EEEEENSB_IJNSC_ILi128EEENSC_ILi64EEENSB_IJNSC_ILi32EEEEEEEEENS_6half_tESM_NSA_8TiledMMAINSA_8MMA_AtomIJNSA_26SM100_MMA_F16BF16_2x1SM_SSISM_SM_fLi128ELi64ELNSA_4UMMA5MajorE0ELSR_1ELNSQ_7ScaleInE0ELSS_0EEEEEENSA_6LayoutINSB_IJSE_SE_SE_EEENSB_IJNSC_ILi0EEESX_SX_EEEEENSB_IJNSA_10UnderscoreES10_S10_EEEEENS7_6detail27Sm100ImplicitGemmTileTraitsINSA_25SM100_TMA_2SM_LOAD_IM2COLENSA_14ComposedLayoutINSA_7SwizzleILi2ELi4ELi3EEENSA_18smem_ptr_flag_bitsILi16EEENSV_INSB_IJNSC_ILi8EEESJ_EEENSB_IJSJ_SE_EEEEEEEvEENS14_INSA_18SM100_TMA_2SM_LOADENS16_IS18_S1A_NSV_INSB_IJSJ_S1B_EEENSB_IJSE_SJ_EEEEEEEvEEEENS_8epilogue10collective18CollectiveEpilogueINS1O_23Sm100TmaWarpSpecializedILi3ELi2ELi16ELb1ELb0EEEJNSB_IJSI_SI_SK_EEENSB_IJNSV_ISI_SE_EENSV_INSB_IJNSC_ILi16EEESD_EEES1J_EEEEESM_NSB_IJNSB_IJlllEEESE_SX_EEESM_S20_NS1O_6fusion15FusionCallbacksIS1S_NS21_17LinearCombinationISM_fSM_fLNS_15FloatRoundStyleE2EEES1T_S1Y_JEEENSA_5SM1004TMEM4LOAD26SM100_TMEM_LOAD_32dp32b16xENSA_20SM90_TMA_LOAD_IM2COLENS16_INS17_ILi1ELi4ELi3EEES1A_NSV_INSB_IJS1B_S1V_EEENSB_IJS1V_SE_EEEEEEENSA_39AutoVectorizingCopyWithAssumedAlignmentILi128EEENSA_21SM90_TMA_STORE_IM2COLES2G_S2I_S2I_EEEvvEEEEvNT_6ParamsE --------------------------
	.section	.nv.constant0._ZN7cutlass13device_kernelINS_4conv6kernel13ConvUniversalINS1_16ConvProblemShapeILNS1_8OperatorE1ELi2EEENS1_10collective14CollectiveConvINS1_47MainloopSm100TmaUmmaWarpSpecializedImplicitGemmILS5_1ELi35ELi2ELi1ELi2EN4cute5tupleIJNSA_1CILi2EEENSC_ILi1EEESE_EEEEENSB_IJNSC_ILi128EEENSC_ILi64EEENSB_IJNSC_ILi32EEEEEEEEENS_6half_tESM_NSA_8TiledMMAINSA_8MMA_AtomIJNSA_26SM100_MMA_F16BF16_2x1SM_SSISM_SM_fLi128ELi64ELNSA_4UMMA5MajorE0ELSR_1ELNSQ_7ScaleInE0ELSS_0EEEEEENSA_6LayoutINSB_IJSE_SE_SE_EEENSB_IJNSC_ILi0EEESX_SX_EEEEENSB_IJNSA_10UnderscoreES10_S10_EEEEENS7_6detail27Sm100ImplicitGemmTileTraitsINSA_25SM100_TMA_2SM_LOAD_IM2COLENSA_14ComposedLayoutINSA_7SwizzleILi2ELi4ELi3EEENSA_18smem_ptr_flag_bitsILi16EEENSV_INSB_IJNSC_ILi8EEESJ_EEENSB_IJSJ_SE_EEEEEEEvEENS14_INSA_18SM100_TMA_2SM_LOADENS16_IS18_S1A_NSV_INSB_IJSJ_S1B_EEENSB_IJSE_SJ_EEEEEEEvEEEENS_8epilogue10collective18CollectiveEpilogueINS1O_23Sm100TmaWarpSpecializedILi3ELi2ELi16ELb1ELb0EEEJNSB_IJSI_SI_SK_EEENSB_IJNSV_ISI_SE_EENSV_INSB_IJNSC_ILi16EEESD_EEES1J_EEEEESM_NSB_IJNSB_IJlllEEESE_SX_EEESM_S20_NS1O_6fusion15FusionCallbacksIS1S_NS21_17LinearCombinationISM_fSM_fLNS_15FloatRoundStyleE2EEES1T_S1Y_JEEENSA_5SM1004TMEM4LOAD26SM100_TMEM_LOAD_32dp32b16xENSA_20SM90_TMA_LOAD_IM2COLENS16_INS17_ILi1ELi4ELi3EEES1A_NSV_INSB_IJS1B_S1V_EEENSB_IJS1V_SE_EEEEEEENSA_39AutoVectorizingCopyWithAssumedAlignmentILi128EEENSA_21SM90_TMA_STORE_IM2COLES2G_S2I_S2I_EEEvvEEEEvNT_6ParamsE,"a",@progbits
	.sectionflags	@""
	.align	4
.nv.constant0._ZN7cutlass13device_kernelINS_4conv6kernel13ConvUniversalINS1_16ConvProblemShapeILNS1_8OperatorE1ELi2EEENS1_10collective14CollectiveConvINS1_47MainloopSm100TmaUmmaWarpSpecializedImplicitGemmILS5_1ELi35ELi2ELi1ELi2EN4cute5tupleIJNSA_1CILi2EEENSC_ILi1EEESE_EEEEENSB_IJNSC_ILi128EEENSC_ILi64EEENSB_IJNSC_ILi32EEEEEEEEENS_6half_tESM_NSA_8TiledMMAINSA_8MMA_AtomIJNSA_26SM100_MMA_F16BF16_2x1SM_SSISM_SM_fLi128ELi64ELNSA_4UMMA5MajorE0ELSR_1ELNSQ_7ScaleInE0ELSS_0EEEEEENSA_6LayoutINSB_IJSE_SE_SE_EEENSB_IJNSC_ILi0EEESX_SX_EEEEENSB_IJNSA_10UnderscoreES10_S10_EEEEENS7_6detail27Sm100ImplicitGemmTileTraitsINSA_25SM100_TMA_2SM_LOAD_IM2COLENSA_14ComposedLayoutINSA_7SwizzleILi2ELi4ELi3EEENSA_18smem_ptr_flag_bitsILi16EEENSV_INSB_IJNSC_ILi8EEESJ_EEENSB_IJSJ_SE_EEEEEEEvEENS14_INSA_18SM100_TMA_2SM_LOADENS16_IS18_S1A_NSV_INSB_IJSJ_S1B_EEENSB_IJSE_SJ_EEEEEEEvEEEENS_8epilogue10collective18CollectiveEpilogueINS1O_23Sm100TmaWarpSpecializedILi3ELi2ELi16ELb1ELb0EEEJNSB_IJSI_SI_SK_EEENSB_IJNSV_ISI_SE_EENSV_INSB_IJNSC_ILi16EEESD_EEES1J_EEEEESM_NSB_IJNSB_IJlllEEESE_SX_EEESM_S20_NS1O_6fusion15FusionCallbacksIS1S_NS21_17LinearCombinationISM_fSM_fLNS_15FloatRoundStyleE2EEES1T_S1Y_JEEENSA_5SM1004TMEM4LOAD26SM100_TMEM_LOAD_32dp32b16xENSA_20SM90_TMA_LOAD_IM2COLENS16_INS17_ILi1ELi4ELi3EEES1A_NSV_INSB_IJS1B_S1V_EEENSB_IJS1V_SE_EEEEEEENSA_39AutoVectorizingCopyWithAssumedAlignmentILi128EEENSA_21SM90_TMA_STORE_IM2COLES2G_S2I_S2I_EEEvvEEEEvNT_6ParamsE:
	.zero		2944


//--------------------- SYMBOLS --------------------------

	.type		.nv.reservedSmem.offset0,@object
	.size		.nv.reservedSmem.offset0,0x4
	.type		.nv.reservedSmem.cap,@object
	.size		.nv.reservedSmem.cap,0x4
	.type		__assertfail,@function
